//
// Generated by NVIDIA NVVM Compiler
//
// Compiler Build ID: CL-36424714
// Cuda compilation tools, release 13.0, V13.0.88
// Based on NVVM 20.0.0
//

.version 9.0
.target sm_100
.address_size 64

	// .globl	_Z25multiplyMatrixGPUByBlocksPfS_S_i

.visible .entry _Z25multiplyMatrixGPUByBlocksPfS_S_i(
	.param .u64 .ptr .align 1 _Z25multiplyMatrixGPUByBlocksPfS_S_i_param_0,
	.param .u64 .ptr .align 1 _Z25multiplyMatrixGPUByBlocksPfS_S_i_param_1,
	.param .u64 .ptr .align 1 _Z25multiplyMatrixGPUByBlocksPfS_S_i_param_2,
	.param .u32 _Z25multiplyMatrixGPUByBlocksPfS_S_i_param_3
)
{
	.reg .pred 	%p<10>;
	.reg .b32 	%r<34>;
	.reg .b32 	%f<112>;
	.reg .b64 	%rd<57>;

	ld.param.u64 	%rd16, [_Z25multiplyMatrixGPUByBlocksPfS_S_i_param_0];
	ld.param.u64 	%rd17, [_Z25multiplyMatrixGPUByBlocksPfS_S_i_param_1];
	ld.param.u64 	%rd15, [_Z25multiplyMatrixGPUByBlocksPfS_S_i_param_2];
	ld.param.u32 	%r20, [_Z25multiplyMatrixGPUByBlocksPfS_S_i_param_3];
	cvta.to.global.u64 	%rd1, %rd17;
	cvta.to.global.u64 	%rd2, %rd16;
	mov.u32 	%r1, %ctaid.y;
	mov.u32 	%r2, %ctaid.x;
	setp.lt.s32 	%p1, %r20, 1;
	mov.f32 	%f111, 0f00000000;
	@%p1 bra 	$L__BB0_13;
	mul.lo.s32 	%r3, %r20, %r1;
	mul.lo.s32 	%r4, %r20, %r2;
	and.b32  	%r5, %r20, 15;
	setp.lt.u32 	%p2, %r20, 16;
	mov.f32 	%f111, 0f00000000;
	mov.b32 	%r31, 0;
	@%p2 bra 	$L__BB0_4;
	and.b32  	%r31, %r20, 2147483632;
	neg.s32 	%r29, %r31;
	mul.wide.u32 	%rd18, %r3, 4;
	add.s64 	%rd19, %rd18, %rd2;
	add.s64 	%rd54, %rd19, 32;
	mul.wide.u32 	%rd20, %r4, 4;
	add.s64 	%rd21, %rd20, %rd1;
	add.s64 	%rd53, %rd21, 32;
	mov.f32 	%f111, 0f00000000;
$L__BB0_3:
	.pragma "nounroll";
	ld.global.f32 	%f18, [%rd54+-32];
	ld.global.f32 	%f19, [%rd53+-32];
	fma.rn.f32 	%f20, %f18, %f19, %f111;
	ld.global.f32 	%f21, [%rd54+-28];
	ld.global.f32 	%f22, [%rd53+-28];
	fma.rn.f32 	%f23, %f21, %f22, %f20;
	ld.global.f32 	%f24, [%rd54+-24];
	ld.global.f32 	%f25, [%rd53+-24];
	fma.rn.f32 	%f26, %f24, %f25, %f23;
	ld.global.f32 	%f27, [%rd54+-20];
	ld.global.f32 	%f28, [%rd53+-20];
	fma.rn.f32 	%f29, %f27, %f28, %f26;
	ld.global.f32 	%f30, [%rd54+-16];
	ld.global.f32 	%f31, [%rd53+-16];
	fma.rn.f32 	%f32, %f30, %f31, %f29;
	ld.global.f32 	%f33, [%rd54+-12];
	ld.global.f32 	%f34, [%rd53+-12];
	fma.rn.f32 	%f35, %f33, %f34, %f32;
	ld.global.f32 	%f36, [%rd54+-8];
	ld.global.f32 	%f37, [%rd53+-8];
	fma.rn.f32 	%f38, %f36, %f37, %f35;
	ld.global.f32 	%f39, [%rd54+-4];
	ld.global.f32 	%f40, [%rd53+-4];
	fma.rn.f32 	%f41, %f39, %f40, %f38;
	ld.global.f32 	%f42, [%rd54];
	ld.global.f32 	%f43, [%rd53];
	fma.rn.f32 	%f44, %f42, %f43, %f41;
	ld.global.f32 	%f45, [%rd54+4];
	ld.global.f32 	%f46, [%rd53+4];
	fma.rn.f32 	%f47, %f45, %f46, %f44;
	ld.global.f32 	%f48, [%rd54+8];
	ld.global.f32 	%f49, [%rd53+8];
	fma.rn.f32 	%f50, %f48, %f49, %f47;
	ld.global.f32 	%f51, [%rd54+12];
	ld.global.f32 	%f52, [%rd53+12];
	fma.rn.f32 	%f53, %f51, %f52, %f50;
	ld.global.f32 	%f54, [%rd54+16];
	ld.global.f32 	%f55, [%rd53+16];
	fma.rn.f32 	%f56, %f54, %f55, %f53;
	ld.global.f32 	%f57, [%rd54+20];
	ld.global.f32 	%f58, [%rd53+20];
	fma.rn.f32 	%f59, %f57, %f58, %f56;
	ld.global.f32 	%f60, [%rd54+24];
	ld.global.f32 	%f61, [%rd53+24];
	fma.rn.f32 	%f62, %f60, %f61, %f59;
	ld.global.f32 	%f63, [%rd54+28];
	ld.global.f32 	%f64, [%rd53+28];
	fma.rn.f32 	%f111, %f63, %f64, %f62;
	add.s32 	%r29, %r29, 16;
	add.s64 	%rd54, %rd54, 64;
	add.s64 	%rd53, %rd53, 64;
	setp.ne.s32 	%p3, %r29, 0;
	@%p3 bra 	$L__BB0_3;
$L__BB0_4:
	setp.eq.s32 	%p4, %r5, 0;
	@%p4 bra 	$L__BB0_13;
	and.b32  	%r11, %r20, 7;
	setp.lt.u32 	%p5, %r5, 8;
	@%p5 bra 	$L__BB0_7;
	add.s32 	%r22, %r31, %r3;
	mul.wide.u32 	%rd22, %r22, 4;
	add.s64 	%rd23, %rd2, %rd22;
	ld.global.f32 	%f66, [%rd23];
	add.s32 	%r23, %r31, %r4;
	mul.wide.u32 	%rd24, %r23, 4;
	add.s64 	%rd25, %rd1, %rd24;
	ld.global.f32 	%f67, [%rd25];
	fma.rn.f32 	%f68, %f66, %f67, %f111;
	cvt.u64.u32 	%rd26, %r3;
	cvt.u64.u32 	%rd27, %r31;
	add.s64 	%rd28, %rd27, %rd26;
	shl.b64 	%rd29, %rd28, 2;
	add.s64 	%rd30, %rd2, %rd29;
	ld.global.f32 	%f69, [%rd30+4];
	cvt.u64.u32 	%rd31, %r4;
	add.s64 	%rd32, %rd27, %rd31;
	shl.b64 	%rd33, %rd32, 2;
	add.s64 	%rd34, %rd1, %rd33;
	ld.global.f32 	%f70, [%rd34+4];
	fma.rn.f32 	%f71, %f69, %f70, %f68;
	ld.global.f32 	%f72, [%rd30+8];
	ld.global.f32 	%f73, [%rd34+8];
	fma.rn.f32 	%f74, %f72, %f73, %f71;
	ld.global.f32 	%f75, [%rd30+12];
	ld.global.f32 	%f76, [%rd34+12];
	fma.rn.f32 	%f77, %f75, %f76, %f74;
	ld.global.f32 	%f78, [%rd30+16];
	ld.global.f32 	%f79, [%rd34+16];
	fma.rn.f32 	%f80, %f78, %f79, %f77;
	ld.global.f32 	%f81, [%rd30+20];
	ld.global.f32 	%f82, [%rd34+20];
	fma.rn.f32 	%f83, %f81, %f82, %f80;
	ld.global.f32 	%f84, [%rd30+24];
	ld.global.f32 	%f85, [%rd34+24];
	fma.rn.f32 	%f86, %f84, %f85, %f83;
	ld.global.f32 	%f87, [%rd30+28];
	ld.global.f32 	%f88, [%rd34+28];
	fma.rn.f32 	%f111, %f87, %f88, %f86;
	add.s32 	%r31, %r31, 8;
$L__BB0_7:
	setp.eq.s32 	%p6, %r11, 0;
	@%p6 bra 	$L__BB0_13;
	and.b32  	%r14, %r20, 3;
	setp.lt.u32 	%p7, %r11, 4;
	@%p7 bra 	$L__BB0_10;
	add.s32 	%r24, %r31, %r3;
	mul.wide.u32 	%rd35, %r24, 4;
	add.s64 	%rd36, %rd2, %rd35;
	ld.global.f32 	%f90, [%rd36];
	add.s32 	%r25, %r31, %r4;
	mul.wide.u32 	%rd37, %r25, 4;
	add.s64 	%rd38, %rd1, %rd37;
	ld.global.f32 	%f91, [%rd38];
	fma.rn.f32 	%f92, %f90, %f91, %f111;
	cvt.u64.u32 	%rd39, %r3;
	cvt.u64.u32 	%rd40, %r31;
	add.s64 	%rd41, %rd40, %rd39;
	shl.b64 	%rd42, %rd41, 2;
	add.s64 	%rd43, %rd2, %rd42;
	ld.global.f32 	%f93, [%rd43+4];
	cvt.u64.u32 	%rd44, %r4;
	add.s64 	%rd45, %rd40, %rd44;
	shl.b64 	%rd46, %rd45, 2;
	add.s64 	%rd47, %rd1, %rd46;
	ld.global.f32 	%f94, [%rd47+4];
	fma.rn.f32 	%f95, %f93, %f94, %f92;
	ld.global.f32 	%f96, [%rd43+8];
	ld.global.f32 	%f97, [%rd47+8];
	fma.rn.f32 	%f98, %f96, %f97, %f95;
	ld.global.f32 	%f99, [%rd43+12];
	ld.global.f32 	%f100, [%rd47+12];
	fma.rn.f32 	%f111, %f99, %f100, %f98;
	add.s32 	%r31, %r31, 4;
$L__BB0_10:
	setp.eq.s32 	%p8, %r14, 0;
	@%p8 bra 	$L__BB0_13;
	add.s32 	%r26, %r31, %r4;
	mul.wide.u32 	%rd48, %r26, 4;
	add.s64 	%rd56, %rd1, %rd48;
	add.s32 	%r27, %r31, %r3;
	mul.wide.u32 	%rd49, %r27, 4;
	add.s64 	%rd55, %rd2, %rd49;
	neg.s32 	%r33, %r14;
$L__BB0_12:
	.pragma "nounroll";
	ld.global.f32 	%f101, [%rd55];
	ld.global.f32 	%f102, [%rd56];
	fma.rn.f32 	%f111, %f101, %f102, %f111;
	add.s64 	%rd56, %rd56, 4;
	add.s64 	%rd55, %rd55, 4;
	add.s32 	%r33, %r33, 1;
	setp.ne.s32 	%p9, %r33, 0;
	@%p9 bra 	$L__BB0_12;
$L__BB0_13:
	cvta.to.global.u64 	%rd50, %rd15;
	mad.lo.s32 	%r28, %r20, %r1, %r2;
	mul.wide.s32 	%rd51, %r28, 4;
	add.s64 	%rd52, %rd50, %rd51;
	st.global.f32 	[%rd52], %f111;
	ret;

}
	// .globl	_Z34multiplyMatrixGPUByBlocksThreads1DPfS_S_i
.visible .entry _Z34multiplyMatrixGPUByBlocksThreads1DPfS_S_i(
	.param .u64 .ptr .align 1 _Z34multiplyMatrixGPUByBlocksThreads1DPfS_S_i_param_0,
	.param .u64 .ptr .align 1 _Z34multiplyMatrixGPUByBlocksThreads1DPfS_S_i_param_1,
	.param .u64 .ptr .align 1 _Z34multiplyMatrixGPUByBlocksThreads1DPfS_S_i_param_2,
	.param .u32 _Z34multiplyMatrixGPUByBlocksThreads1DPfS_S_i_param_3
)
{
	.reg .pred 	%p<11>;
	.reg .b32 	%r<43>;
	.reg .b32 	%f<112>;
	.reg .b64 	%rd<43>;

	ld.param.u64 	%rd11, [_Z34multiplyMatrixGPUByBlocksThreads1DPfS_S_i_param_0];
	ld.param.u64 	%rd12, [_Z34multiplyMatrixGPUByBlocksThreads1DPfS_S_i_param_1];
	ld.param.u64 	%rd10, [_Z34multiplyMatrixGPUByBlocksThreads1DPfS_S_i_param_2];
	ld.param.u32 	%r25, [_Z34multiplyMatrixGPUByBlocksThreads1DPfS_S_i_param_3];
	cvta.to.global.u64 	%rd1, %rd12;
	cvta.to.global.u64 	%rd2, %rd11;
	mov.u32 	%r1, %ctaid.y;
	mov.u32 	%r26, %tid.x;
	mov.u32 	%r27, %ctaid.x;
	mov.u32 	%r28, %ntid.x;
	mad.lo.s32 	%r2, %r27, %r28, %r26;
	setp.ge.s32 	%p1, %r2, %r25;
	@%p1 bra 	$L__BB1_15;
	setp.lt.s32 	%p2, %r25, 1;
	mov.f32 	%f111, 0f00000000;
	@%p2 bra 	$L__BB1_14;
	mul.lo.s32 	%r3, %r25, %r1;
	mul.lo.s32 	%r4, %r25, %r2;
	and.b32  	%r5, %r25, 15;
	setp.lt.u32 	%p3, %r25, 16;
	mov.f32 	%f111, 0f00000000;
	mov.b32 	%r39, 0;
	@%p3 bra 	$L__BB1_5;
	and.b32  	%r39, %r25, 2147483632;
	neg.s32 	%r37, %r39;
	mul.wide.u32 	%rd13, %r3, 4;
	add.s64 	%rd14, %rd13, %rd2;
	add.s64 	%rd41, %rd14, 32;
	add.s64 	%rd4, %rd1, 32;
	mov.f32 	%f111, 0f00000000;
	mov.u32 	%r36, %r4;
$L__BB1_4:
	.pragma "nounroll";
	mul.wide.s32 	%rd15, %r36, 4;
	add.s64 	%rd16, %rd4, %rd15;
	ld.global.f32 	%f18, [%rd41+-32];
	ld.global.f32 	%f19, [%rd16+-32];
	fma.rn.f32 	%f20, %f18, %f19, %f111;
	ld.global.f32 	%f21, [%rd41+-28];
	ld.global.f32 	%f22, [%rd16+-28];
	fma.rn.f32 	%f23, %f21, %f22, %f20;
	ld.global.f32 	%f24, [%rd41+-24];
	ld.global.f32 	%f25, [%rd16+-24];
	fma.rn.f32 	%f26, %f24, %f25, %f23;
	ld.global.f32 	%f27, [%rd41+-20];
	ld.global.f32 	%f28, [%rd16+-20];
	fma.rn.f32 	%f29, %f27, %f28, %f26;
	ld.global.f32 	%f30, [%rd41+-16];
	ld.global.f32 	%f31, [%rd16+-16];
	fma.rn.f32 	%f32, %f30, %f31, %f29;
	ld.global.f32 	%f33, [%rd41+-12];
	ld.global.f32 	%f34, [%rd16+-12];
	fma.rn.f32 	%f35, %f33, %f34, %f32;
	ld.global.f32 	%f36, [%rd41+-8];
	ld.global.f32 	%f37, [%rd16+-8];
	fma.rn.f32 	%f38, %f36, %f37, %f35;
	ld.global.f32 	%f39, [%rd41+-4];
	ld.global.f32 	%f40, [%rd16+-4];
	fma.rn.f32 	%f41, %f39, %f40, %f38;
	ld.global.f32 	%f42, [%rd41];
	ld.global.f32 	%f43, [%rd16];
	fma.rn.f32 	%f44, %f42, %f43, %f41;
	ld.global.f32 	%f45, [%rd41+4];
	ld.global.f32 	%f46, [%rd16+4];
	fma.rn.f32 	%f47, %f45, %f46, %f44;
	ld.global.f32 	%f48, [%rd41+8];
	ld.global.f32 	%f49, [%rd16+8];
	fma.rn.f32 	%f50, %f48, %f49, %f47;
	ld.global.f32 	%f51, [%rd41+12];
	ld.global.f32 	%f52, [%rd16+12];
	fma.rn.f32 	%f53, %f51, %f52, %f50;
	ld.global.f32 	%f54, [%rd41+16];
	ld.global.f32 	%f55, [%rd16+16];
	fma.rn.f32 	%f56, %f54, %f55, %f53;
	ld.global.f32 	%f57, [%rd41+20];
	ld.global.f32 	%f58, [%rd16+20];
	fma.rn.f32 	%f59, %f57, %f58, %f56;
	ld.global.f32 	%f60, [%rd41+24];
	ld.global.f32 	%f61, [%rd16+24];
	fma.rn.f32 	%f62, %f60, %f61, %f59;
	ld.global.f32 	%f63, [%rd41+28];
	ld.global.f32 	%f64, [%rd16+28];
	fma.rn.f32 	%f111, %f63, %f64, %f62;
	add.s32 	%r37, %r37, 16;
	add.s64 	%rd41, %rd41, 64;
	add.s32 	%r36, %r36, 16;
	setp.ne.s32 	%p4, %r37, 0;
	@%p4 bra 	$L__BB1_4;
$L__BB1_5:
	setp.eq.s32 	%p5, %r5, 0;
	@%p5 bra 	$L__BB1_14;
	and.b32  	%r13, %r25, 7;
	setp.lt.u32 	%p6, %r5, 8;
	@%p6 bra 	$L__BB1_8;
	add.s32 	%r30, %r39, %r3;
	mul.wide.u32 	%rd17, %r30, 4;
	add.s64 	%rd18, %rd2, %rd17;
	ld.global.f32 	%f66, [%rd18];
	add.s32 	%r31, %r39, %r4;
	mul.wide.s32 	%rd19, %r31, 4;
	add.s64 	%rd20, %rd1, %rd19;
	ld.global.f32 	%f67, [%rd20];
	fma.rn.f32 	%f68, %f66, %f67, %f111;
	cvt.u64.u32 	%rd21, %r3;
	cvt.u64.u32 	%rd22, %r39;
	add.s64 	%rd23, %rd22, %rd21;
	shl.b64 	%rd24, %rd23, 2;
	add.s64 	%rd25, %rd2, %rd24;
	ld.global.f32 	%f69, [%rd25+4];
	ld.global.f32 	%f70, [%rd20+4];
	fma.rn.f32 	%f71, %f69, %f70, %f68;
	ld.global.f32 	%f72, [%rd25+8];
	ld.global.f32 	%f73, [%rd20+8];
	fma.rn.f32 	%f74, %f72, %f73, %f71;
	ld.global.f32 	%f75, [%rd25+12];
	ld.global.f32 	%f76, [%rd20+12];
	fma.rn.f32 	%f77, %f75, %f76, %f74;
	ld.global.f32 	%f78, [%rd25+16];
	ld.global.f32 	%f79, [%rd20+16];
	fma.rn.f32 	%f80, %f78, %f79, %f77;
	ld.global.f32 	%f81, [%rd25+20];
	ld.global.f32 	%f82, [%rd20+20];
	fma.rn.f32 	%f83, %f81, %f82, %f80;
	ld.global.f32 	%f84, [%rd25+24];
	ld.global.f32 	%f85, [%rd20+24];
	fma.rn.f32 	%f86, %f84, %f85, %f83;
	ld.global.f32 	%f87, [%rd25+28];
	ld.global.f32 	%f88, [%rd20+28];
	fma.rn.f32 	%f111, %f87, %f88, %f86;
	add.s32 	%r39, %r39, 8;
$L__BB1_8:
	setp.eq.s32 	%p7, %r13, 0;
	@%p7 bra 	$L__BB1_14;
	and.b32  	%r16, %r25, 3;
	setp.lt.u32 	%p8, %r13, 4;
	@%p8 bra 	$L__BB1_11;
	add.s32 	%r32, %r39, %r3;
	mul.wide.u32 	%rd26, %r32, 4;
	add.s64 	%rd27, %rd2, %rd26;
	ld.global.f32 	%f90, [%rd27];
	add.s32 	%r33, %r39, %r4;
	mul.wide.s32 	%rd28, %r33, 4;
	add.s64 	%rd29, %rd1, %rd28;
	ld.global.f32 	%f91, [%rd29];
	fma.rn.f32 	%f92, %f90, %f91, %f111;
	cvt.u64.u32 	%rd30, %r3;
	cvt.u64.u32 	%rd31, %r39;
	add.s64 	%rd32, %rd31, %rd30;
	shl.b64 	%rd33, %rd32, 2;
	add.s64 	%rd34, %rd2, %rd33;
	ld.global.f32 	%f93, [%rd34+4];
	ld.global.f32 	%f94, [%rd29+4];
	fma.rn.f32 	%f95, %f93, %f94, %f92;
	ld.global.f32 	%f96, [%rd34+8];
	ld.global.f32 	%f97, [%rd29+8];
	fma.rn.f32 	%f98, %f96, %f97, %f95;
	ld.global.f32 	%f99, [%rd34+12];
	ld.global.f32 	%f100, [%rd29+12];
	fma.rn.f32 	%f111, %f99, %f100, %f98;
	add.s32 	%r39, %r39, 4;
$L__BB1_11:
	setp.eq.s32 	%p9, %r16, 0;
	@%p9 bra 	$L__BB1_14;
	add.s32 	%r42, %r39, %r4;
	add.s32 	%r34, %r39, %r3;
	mul.wide.u32 	%rd35, %r34, 4;
	add.s64 	%rd42, %rd2, %rd35;
	neg.s32 	%r41, %r16;
$L__BB1_13:
	.pragma "nounroll";
	mul.wide.s32 	%rd36, %r42, 4;
	add.s64 	%rd37, %rd1, %rd36;
	ld.global.f32 	%f101, [%rd42];
	ld.global.f32 	%f102, [%rd37];
	fma.rn.f32 	%f111, %f101, %f102, %f111;
	add.s32 	%r42, %r42, 1;
	add.s64 	%rd42, %rd42, 4;
	add.s32 	%r41, %r41, 1;
	setp.ne.s32 	%p10, %r41, 0;
	@%p10 bra 	$L__BB1_13;
$L__BB1_14:
	mad.lo.s32 	%r35, %r25, %r1, %r2;
	cvta.to.global.u64 	%rd38, %rd10;
	mul.wide.s32 	%rd39, %r35, 4;
	add.s64 	%rd40, %rd38, %rd39;
	st.global.f32 	[%rd40], %f111;
$L__BB1_15:
	ret;

}
	// .globl	_Z45multiplyMatrixGPUByBlocksThreads1DNonMultiplePfS_S_i
.visible .entry _Z45multiplyMatrixGPUByBlocksThreads1DNonMultiplePfS_S_i(
	.param .u64 .ptr .align 1 _Z45multiplyMatrixGPUByBlocksThreads1DNonMultiplePfS_S_i_param_0,
	.param .u64 .ptr .align 1 _Z45multiplyMatrixGPUByBlocksThreads1DNonMultiplePfS_S_i_param_1,
	.param .u64 .ptr .align 1 _Z45multiplyMatrixGPUByBlocksThreads1DNonMultiplePfS_S_i_param_2,
	.param .u32 _Z45multiplyMatrixGPUByBlocksThreads1DNonMultiplePfS_S_i_param_3
)
{
	.reg .pred 	%p<11>;
	.reg .b32 	%r<43>;
	.reg .b32 	%f<112>;
	.reg .b64 	%rd<43>;

	ld.param.u64 	%rd11, [_Z45multiplyMatrixGPUByBlocksThreads1DNonMultiplePfS_S_i_param_0];
	ld.param.u64 	%rd12, [_Z45multiplyMatrixGPUByBlocksThreads1DNonMultiplePfS_S_i_param_1];
	ld.param.u64 	%rd10, [_Z45multiplyMatrixGPUByBlocksThreads1DNonMultiplePfS_S_i_param_2];
	ld.param.u32 	%r25, [_Z45multiplyMatrixGPUByBlocksThreads1DNonMultiplePfS_S_i_param_3];
	cvta.to.global.u64 	%rd1, %rd12;
	cvta.to.global.u64 	%rd2, %rd11;
	mov.u32 	%r1, %ctaid.y;
	mov.u32 	%r26, %tid.x;
	mov.u32 	%r27, %ctaid.x;
	mov.u32 	%r28, %ntid.x;
	mad.lo.s32 	%r2, %r27, %r28, %r26;
	setp.ge.s32 	%p1, %r2, %r25;
	@%p1 bra 	$L__BB2_15;
	setp.lt.s32 	%p2, %r25, 1;
	mov.f32 	%f111, 0f00000000;
	@%p2 bra 	$L__BB2_14;
	mul.lo.s32 	%r3, %r25, %r1;
	mul.lo.s32 	%r4, %r25, %r2;
	and.b32  	%r5, %r25, 15;
	setp.lt.u32 	%p3, %r25, 16;
	mov.f32 	%f111, 0f00000000;
	mov.b32 	%r39, 0;
	@%p3 bra 	$L__BB2_5;
	and.b32  	%r39, %r25, 2147483632;
	neg.s32 	%r37, %r39;
	mul.wide.u32 	%rd13, %r3, 4;
	add.s64 	%rd14, %rd13, %rd2;
	add.s64 	%rd41, %rd14, 32;
	add.s64 	%rd4, %rd1, 32;
	mov.f32 	%f111, 0f00000000;
	mov.u32 	%r36, %r4;
$L__BB2_4:
	.pragma "nounroll";
	mul.wide.s32 	%rd15, %r36, 4;
	add.s64 	%rd16, %rd4, %rd15;
	ld.global.f32 	%f18, [%rd41+-32];
	ld.global.f32 	%f19, [%rd16+-32];
	fma.rn.f32 	%f20, %f18, %f19, %f111;
	ld.global.f32 	%f21, [%rd41+-28];
	ld.global.f32 	%f22, [%rd16+-28];
	fma.rn.f32 	%f23, %f21, %f22, %f20;
	ld.global.f32 	%f24, [%rd41+-24];
	ld.global.f32 	%f25, [%rd16+-24];
	fma.rn.f32 	%f26, %f24, %f25, %f23;
	ld.global.f32 	%f27, [%rd41+-20];
	ld.global.f32 	%f28, [%rd16+-20];
	fma.rn.f32 	%f29, %f27, %f28, %f26;
	ld.global.f32 	%f30, [%rd41+-16];
	ld.global.f32 	%f31, [%rd16+-16];
	fma.rn.f32 	%f32, %f30, %f31, %f29;
	ld.global.f32 	%f33, [%rd41+-12];
	ld.global.f32 	%f34, [%rd16+-12];
	fma.rn.f32 	%f35, %f33, %f34, %f32;
	ld.global.f32 	%f36, [%rd41+-8];
	ld.global.f32 	%f37, [%rd16+-8];
	fma.rn.f32 	%f38, %f36, %f37, %f35;
	ld.global.f32 	%f39, [%rd41+-4];
	ld.global.f32 	%f40, [%rd16+-4];
	fma.rn.f32 	%f41, %f39, %f40, %f38;
	ld.global.f32 	%f42, [%rd41];
	ld.global.f32 	%f43, [%rd16];
	fma.rn.f32 	%f44, %f42, %f43, %f41;
	ld.global.f32 	%f45, [%rd41+4];
	ld.global.f32 	%f46, [%rd16+4];
	fma.rn.f32 	%f47, %f45, %f46, %f44;
	ld.global.f32 	%f48, [%rd41+8];
	ld.global.f32 	%f49, [%rd16+8];
	fma.rn.f32 	%f50, %f48, %f49, %f47;
	ld.global.f32 	%f51, [%rd41+12];
	ld.global.f32 	%f52, [%rd16+12];
	fma.rn.f32 	%f53, %f51, %f52, %f50;
	ld.global.f32 	%f54, [%rd41+16];
	ld.global.f32 	%f55, [%rd16+16];
	fma.rn.f32 	%f56, %f54, %f55, %f53;
	ld.global.f32 	%f57, [%rd41+20];
	ld.global.f32 	%f58, [%rd16+20];
	fma.rn.f32 	%f59, %f57, %f58, %f56;
	ld.global.f32 	%f60, [%rd41+24];
	ld.global.f32 	%f61, [%rd16+24];
	fma.rn.f32 	%f62, %f60, %f61, %f59;
	ld.global.f32 	%f63, [%rd41+28];
	ld.global.f32 	%f64, [%rd16+28];
	fma.rn.f32 	%f111, %f63, %f64, %f62;
	add.s32 	%r37, %r37, 16;
	add.s64 	%rd41, %rd41, 64;
	add.s32 	%r36, %r36, 16;
	setp.ne.s32 	%p4, %r37, 0;
	@%p4 bra 	$L__BB2_4;
$L__BB2_5:
	setp.eq.s32 	%p5, %r5, 0;
	@%p5 bra 	$L__BB2_14;
	and.b32  	%r13, %r25, 7;
	setp.lt.u32 	%p6, %r5, 8;
	@%p6 bra 	$L__BB2_8;
	add.s32 	%r30, %r39, %r3;
	mul.wide.u32 	%rd17, %r30, 4;
	add.s64 	%rd18, %rd2, %rd17;
	ld.global.f32 	%f66, [%rd18];
	add.s32 	%r31, %r39, %r4;
	mul.wide.s32 	%rd19, %r31, 4;
	add.s64 	%rd20, %rd1, %rd19;
	ld.global.f32 	%f67, [%rd20];
	fma.rn.f32 	%f68, %f66, %f67, %f111;
	cvt.u64.u32 	%rd21, %r3;
	cvt.u64.u32 	%rd22, %r39;
	add.s64 	%rd23, %rd22, %rd21;
	shl.b64 	%rd24, %rd23, 2;
	add.s64 	%rd25, %rd2, %rd24;
	ld.global.f32 	%f69, [%rd25+4];
	ld.global.f32 	%f70, [%rd20+4];
	fma.rn.f32 	%f71, %f69, %f70, %f68;
	ld.global.f32 	%f72, [%rd25+8];
	ld.global.f32 	%f73, [%rd20+8];
	fma.rn.f32 	%f74, %f72, %f73, %f71;
	ld.global.f32 	%f75, [%rd25+12];
	ld.global.f32 	%f76, [%rd20+12];
	fma.rn.f32 	%f77, %f75, %f76, %f74;
	ld.global.f32 	%f78, [%rd25+16];
	ld.global.f32 	%f79, [%rd20+16];
	fma.rn.f32 	%f80, %f78, %f79, %f77;
	ld.global.f32 	%f81, [%rd25+20];
	ld.global.f32 	%f82, [%rd20+20];
	fma.rn.f32 	%f83, %f81, %f82, %f80;
	ld.global.f32 	%f84, [%rd25+24];
	ld.global.f32 	%f85, [%rd20+24];
	fma.rn.f32 	%f86, %f84, %f85, %f83;
	ld.global.f32 	%f87, [%rd25+28];
	ld.global.f32 	%f88, [%rd20+28];
	fma.rn.f32 	%f111, %f87, %f88, %f86;
	add.s32 	%r39, %r39, 8;
$L__BB2_8:
	setp.eq.s32 	%p7, %r13, 0;
	@%p7 bra 	$L__BB2_14;
	and.b32  	%r16, %r25, 3;
	setp.lt.u32 	%p8, %r13, 4;
	@%p8 bra 	$L__BB2_11;
	add.s32 	%r32, %r39, %r3;
	mul.wide.u32 	%rd26, %r32, 4;
	add.s64 	%rd27, %rd2, %rd26;
	ld.global.f32 	%f90, [%rd27];
	add.s32 	%r33, %r39, %r4;
	mul.wide.s32 	%rd28, %r33, 4;
	add.s64 	%rd29, %rd1, %rd28;
	ld.global.f32 	%f91, [%rd29];
	fma.rn.f32 	%f92, %f90, %f91, %f111;
	cvt.u64.u32 	%rd30, %r3;
	cvt.u64.u32 	%rd31, %r39;
	add.s64 	%rd32, %rd31, %rd30;
	shl.b64 	%rd33, %rd32, 2;
	add.s64 	%rd34, %rd2, %rd33;
	ld.global.f32 	%f93, [%rd34+4];
	ld.global.f32 	%f94, [%rd29+4];
	fma.rn.f32 	%f95, %f93, %f94, %f92;
	ld.global.f32 	%f96, [%rd34+8];
	ld.global.f32 	%f97, [%rd29+8];
	fma.rn.f32 	%f98, %f96, %f97, %f95;
	ld.global.f32 	%f99, [%rd34+12];
	ld.global.f32 	%f100, [%rd29+12];
	fma.rn.f32 	%f111, %f99, %f100, %f98;
	add.s32 	%r39, %r39, 4;
$L__BB2_11:
	setp.eq.s32 	%p9, %r16, 0;
	@%p9 bra 	$L__BB2_14;
	add.s32 	%r42, %r39, %r4;
	add.s32 	%r34, %r39, %r3;
	mul.wide.u32 	%rd35, %r34, 4;
	add.s64 	%rd42, %rd2, %rd35;
	neg.s32 	%r41, %r16;
$L__BB2_13:
	.pragma "nounroll";
	mul.wide.s32 	%rd36, %r42, 4;
	add.s64 	%rd37, %rd1, %rd36;
	ld.global.f32 	%f101, [%rd42];
	ld.global.f32 	%f102, [%rd37];
	fma.rn.f32 	%f111, %f101, %f102, %f111;
	add.s32 	%r42, %r42, 1;
	add.s64 	%rd42, %rd42, 4;
	add.s32 	%r41, %r41, 1;
	setp.ne.s32 	%p10, %r41, 0;
	@%p10 bra 	$L__BB2_13;
$L__BB2_14:
	mad.lo.s32 	%r35, %r25, %r1, %r2;
	cvta.to.global.u64 	%rd38, %rd10;
	mul.wide.s32 	%rd39, %r35, 4;
	add.s64 	%rd40, %rd38, %rd39;
	st.global.f32 	[%rd40], %f111;
$L__BB2_15:
	ret;

}
	// .globl	_Z34multiplyMatrixGPUByBlocksThreads2DPfS_S_i
.visible .entry _Z34multiplyMatrixGPUByBlocksThreads2DPfS_S_i(
	.param .u64 .ptr .align 1 _Z34multiplyMatrixGPUByBlocksThreads2DPfS_S_i_param_0,
	.param .u64 .ptr .align 1 _Z34multiplyMatrixGPUByBlocksThreads2DPfS_S_i_param_1,
	.param .u64 .ptr .align 1 _Z34multiplyMatrixGPUByBlocksThreads2DPfS_S_i_param_2,
	.param .u32 _Z34multiplyMatrixGPUByBlocksThreads2DPfS_S_i_param_3
)
{
	.reg .pred 	%p<10>;
	.reg .b32 	%r<47>;
	.reg .b32 	%f<111>;
	.reg .b64 	%rd<43>;

	ld.param.u64 	%rd11, [_Z34multiplyMatrixGPUByBlocksThreads2DPfS_S_i_param_0];
	ld.param.u64 	%rd12, [_Z34multiplyMatrixGPUByBlocksThreads2DPfS_S_i_param_1];
	ld.param.u64 	%rd10, [_Z34multiplyMatrixGPUByBlocksThreads2DPfS_S_i_param_2];
	ld.param.u32 	%r25, [_Z34multiplyMatrixGPUByBlocksThreads2DPfS_S_i_param_3];
	cvta.to.global.u64 	%rd1, %rd12;
	cvta.to.global.u64 	%rd2, %rd11;
	mov.u32 	%r26, %ctaid.y;
	mov.u32 	%r27, %ntid.y;
	mov.u32 	%r28, %tid.y;
	mad.lo.s32 	%r1, %r26, %r27, %r28;
	mov.u32 	%r29, %ctaid.x;
	mov.u32 	%r30, %ntid.x;
	mov.u32 	%r31, %tid.x;
	mad.lo.s32 	%r2, %r29, %r30, %r31;
	max.s32 	%r32, %r1, %r2;
	setp.ge.s32 	%p1, %r32, %r25;
	@%p1 bra 	$L__BB3_14;
	mul.lo.s32 	%r3, %r25, %r1;
	mul.lo.s32 	%r4, %r25, %r2;
	and.b32  	%r5, %r25, 15;
	setp.lt.u32 	%p2, %r25, 16;
	mov.f32 	%f110, 0f00000000;
	mov.b32 	%r43, 0;
	@%p2 bra 	$L__BB3_4;
	and.b32  	%r43, %r25, 2147483632;
	neg.s32 	%r41, %r43;
	mul.wide.u32 	%rd13, %r3, 4;
	add.s64 	%rd14, %rd13, %rd2;
	add.s64 	%rd41, %rd14, 32;
	add.s64 	%rd4, %rd1, 32;
	mov.f32 	%f110, 0f00000000;
	mov.u32 	%r40, %r4;
$L__BB3_3:
	.pragma "nounroll";
	mul.wide.s32 	%rd15, %r40, 4;
	add.s64 	%rd16, %rd4, %rd15;
	ld.global.f32 	%f17, [%rd41+-32];
	ld.global.f32 	%f18, [%rd16+-32];
	fma.rn.f32 	%f19, %f17, %f18, %f110;
	ld.global.f32 	%f20, [%rd41+-28];
	ld.global.f32 	%f21, [%rd16+-28];
	fma.rn.f32 	%f22, %f20, %f21, %f19;
	ld.global.f32 	%f23, [%rd41+-24];
	ld.global.f32 	%f24, [%rd16+-24];
	fma.rn.f32 	%f25, %f23, %f24, %f22;
	ld.global.f32 	%f26, [%rd41+-20];
	ld.global.f32 	%f27, [%rd16+-20];
	fma.rn.f32 	%f28, %f26, %f27, %f25;
	ld.global.f32 	%f29, [%rd41+-16];
	ld.global.f32 	%f30, [%rd16+-16];
	fma.rn.f32 	%f31, %f29, %f30, %f28;
	ld.global.f32 	%f32, [%rd41+-12];
	ld.global.f32 	%f33, [%rd16+-12];
	fma.rn.f32 	%f34, %f32, %f33, %f31;
	ld.global.f32 	%f35, [%rd41+-8];
	ld.global.f32 	%f36, [%rd16+-8];
	fma.rn.f32 	%f37, %f35, %f36, %f34;
	ld.global.f32 	%f38, [%rd41+-4];
	ld.global.f32 	%f39, [%rd16+-4];
	fma.rn.f32 	%f40, %f38, %f39, %f37;
	ld.global.f32 	%f41, [%rd41];
	ld.global.f32 	%f42, [%rd16];
	fma.rn.f32 	%f43, %f41, %f42, %f40;
	ld.global.f32 	%f44, [%rd41+4];
	ld.global.f32 	%f45, [%rd16+4];
	fma.rn.f32 	%f46, %f44, %f45, %f43;
	ld.global.f32 	%f47, [%rd41+8];
	ld.global.f32 	%f48, [%rd16+8];
	fma.rn.f32 	%f49, %f47, %f48, %f46;
	ld.global.f32 	%f50, [%rd41+12];
	ld.global.f32 	%f51, [%rd16+12];
	fma.rn.f32 	%f52, %f50, %f51, %f49;
	ld.global.f32 	%f53, [%rd41+16];
	ld.global.f32 	%f54, [%rd16+16];
	fma.rn.f32 	%f55, %f53, %f54, %f52;
	ld.global.f32 	%f56, [%rd41+20];
	ld.global.f32 	%f57, [%rd16+20];
	fma.rn.f32 	%f58, %f56, %f57, %f55;
	ld.global.f32 	%f59, [%rd41+24];
	ld.global.f32 	%f60, [%rd16+24];
	fma.rn.f32 	%f61, %f59, %f60, %f58;
	ld.global.f32 	%f62, [%rd41+28];
	ld.global.f32 	%f63, [%rd16+28];
	fma.rn.f32 	%f110, %f62, %f63, %f61;
	add.s32 	%r41, %r41, 16;
	add.s64 	%rd41, %rd41, 64;
	add.s32 	%r40, %r40, 16;
	setp.ne.s32 	%p3, %r41, 0;
	@%p3 bra 	$L__BB3_3;
$L__BB3_4:
	setp.eq.s32 	%p4, %r5, 0;
	@%p4 bra 	$L__BB3_13;
	and.b32  	%r13, %r25, 7;
	setp.lt.u32 	%p5, %r5, 8;
	@%p5 bra 	$L__BB3_7;
	add.s32 	%r34, %r43, %r3;
	mul.wide.u32 	%rd17, %r34, 4;
	add.s64 	%rd18, %rd2, %rd17;
	ld.global.f32 	%f65, [%rd18];
	add.s32 	%r35, %r43, %r4;
	mul.wide.s32 	%rd19, %r35, 4;
	add.s64 	%rd20, %rd1, %rd19;
	ld.global.f32 	%f66, [%rd20];
	fma.rn.f32 	%f67, %f65, %f66, %f110;
	cvt.u64.u32 	%rd21, %r3;
	cvt.u64.u32 	%rd22, %r43;
	add.s64 	%rd23, %rd22, %rd21;
	shl.b64 	%rd24, %rd23, 2;
	add.s64 	%rd25, %rd2, %rd24;
	ld.global.f32 	%f68, [%rd25+4];
	ld.global.f32 	%f69, [%rd20+4];
	fma.rn.f32 	%f70, %f68, %f69, %f67;
	ld.global.f32 	%f71, [%rd25+8];
	ld.global.f32 	%f72, [%rd20+8];
	fma.rn.f32 	%f73, %f71, %f72, %f70;
	ld.global.f32 	%f74, [%rd25+12];
	ld.global.f32 	%f75, [%rd20+12];
	fma.rn.f32 	%f76, %f74, %f75, %f73;
	ld.global.f32 	%f77, [%rd25+16];
	ld.global.f32 	%f78, [%rd20+16];
	fma.rn.f32 	%f79, %f77, %f78, %f76;
	ld.global.f32 	%f80, [%rd25+20];
	ld.global.f32 	%f81, [%rd20+20];
	fma.rn.f32 	%f82, %f80, %f81, %f79;
	ld.global.f32 	%f83, [%rd25+24];
	ld.global.f32 	%f84, [%rd20+24];
	fma.rn.f32 	%f85, %f83, %f84, %f82;
	ld.global.f32 	%f86, [%rd25+28];
	ld.global.f32 	%f87, [%rd20+28];
	fma.rn.f32 	%f110, %f86, %f87, %f85;
	add.s32 	%r43, %r43, 8;
$L__BB3_7:
	setp.eq.s32 	%p6, %r13, 0;
	@%p6 bra 	$L__BB3_13;
	and.b32  	%r16, %r25, 3;
	setp.lt.u32 	%p7, %r13, 4;
	@%p7 bra 	$L__BB3_10;
	add.s32 	%r36, %r43, %r3;
	mul.wide.u32 	%rd26, %r36, 4;
	add.s64 	%rd27, %rd2, %rd26;
	ld.global.f32 	%f89, [%rd27];
	add.s32 	%r37, %r43, %r4;
	mul.wide.s32 	%rd28, %r37, 4;
	add.s64 	%rd29, %rd1, %rd28;
	ld.global.f32 	%f90, [%rd29];
	fma.rn.f32 	%f91, %f89, %f90, %f110;
	cvt.u64.u32 	%rd30, %r3;
	cvt.u64.u32 	%rd31, %r43;
	add.s64 	%rd32, %rd31, %rd30;
	shl.b64 	%rd33, %rd32, 2;
	add.s64 	%rd34, %rd2, %rd33;
	ld.global.f32 	%f92, [%rd34+4];
	ld.global.f32 	%f93, [%rd29+4];
	fma.rn.f32 	%f94, %f92, %f93, %f91;
	ld.global.f32 	%f95, [%rd34+8];
	ld.global.f32 	%f96, [%rd29+8];
	fma.rn.f32 	%f97, %f95, %f96, %f94;
	ld.global.f32 	%f98, [%rd34+12];
	ld.global.f32 	%f99, [%rd29+12];
	fma.rn.f32 	%f110, %f98, %f99, %f97;
	add.s32 	%r43, %r43, 4;
$L__BB3_10:
	setp.eq.s32 	%p8, %r16, 0;
	@%p8 bra 	$L__BB3_13;
	add.s32 	%r46, %r43, %r4;
	add.s32 	%r38, %r43, %r3;
	mul.wide.u32 	%rd35, %r38, 4;
	add.s64 	%rd42, %rd2, %rd35;
	neg.s32 	%r45, %r16;
$L__BB3_12:
	.pragma "nounroll";
	mul.wide.s32 	%rd36, %r46, 4;
	add.s64 	%rd37, %rd1, %rd36;
	ld.global.f32 	%f100, [%rd42];
	ld.global.f32 	%f101, [%rd37];
	fma.rn.f32 	%f110, %f100, %f101, %f110;
	add.s32 	%r46, %r46, 1;
	add.s64 	%rd42, %rd42, 4;
	add.s32 	%r45, %r45, 1;
	setp.ne.s32 	%p9, %r45, 0;
	@%p9 bra 	$L__BB3_12;
$L__BB3_13:
	add.s32 	%r39, %r3, %r2;
	cvta.to.global.u64 	%rd38, %rd10;
	mul.wide.s32 	%rd39, %r39, 4;
	add.s64 	%rd40, %rd38, %rd39;
	st.global.f32 	[%rd40], %f110;
$L__BB3_14:
	ret;

}
	// .globl	_Z45multiplyMatrixGPUByBlocksThreads2DNonMultiplePfS_S_i
.visible .entry _Z45multiplyMatrixGPUByBlocksThreads2DNonMultiplePfS_S_i(
	.param .u64 .ptr .align 1 _Z45multiplyMatrixGPUByBlocksThreads2DNonMultiplePfS_S_i_param_0,
	.param .u64 .ptr .align 1 _Z45multiplyMatrixGPUByBlocksThreads2DNonMultiplePfS_S_i_param_1,
	.param .u64 .ptr .align 1 _Z45multiplyMatrixGPUByBlocksThreads2DNonMultiplePfS_S_i_param_2,
	.param .u32 _Z45multiplyMatrixGPUByBlocksThreads2DNonMultiplePfS_S_i_param_3
)
{
	.reg .pred 	%p<10>;
	.reg .b32 	%r<47>;
	.reg .b32 	%f<111>;
	.reg .b64 	%rd<43>;

	ld.param.u64 	%rd11, [_Z45multiplyMatrixGPUByBlocksThreads2DNonMultiplePfS_S_i_param_0];
	ld.param.u64 	%rd12, [_Z45multiplyMatrixGPUByBlocksThreads2DNonMultiplePfS_S_i_param_1];
	ld.param.u64 	%rd10, [_Z45multiplyMatrixGPUByBlocksThreads2DNonMultiplePfS_S_i_param_2];
	ld.param.u32 	%r25, [_Z45multiplyMatrixGPUByBlocksThreads2DNonMultiplePfS_S_i_param_3];
	cvta.to.global.u64 	%rd1, %rd12;
	cvta.to.global.u64 	%rd2, %rd11;
	mov.u32 	%r26, %ctaid.y;
	mov.u32 	%r27, %ntid.y;
	mov.u32 	%r28, %tid.y;
	mad.lo.s32 	%r1, %r26, %r27, %r28;
	mov.u32 	%r29, %ctaid.x;
	mov.u32 	%r30, %ntid.x;
	mov.u32 	%r31, %tid.x;
	mad.lo.s32 	%r2, %r29, %r30, %r31;
	max.s32 	%r32, %r1, %r2;
	setp.ge.s32 	%p1, %r32, %r25;
	@%p1 bra 	$L__BB4_14;
	mul.lo.s32 	%r3, %r25, %r1;
	mul.lo.s32 	%r4, %r25, %r2;
	and.b32  	%r5, %r25, 15;
	setp.lt.u32 	%p2, %r25, 16;
	mov.f32 	%f110, 0f00000000;
	mov.b32 	%r43, 0;
	@%p2 bra 	$L__BB4_4;
	and.b32  	%r43, %r25, 2147483632;
	neg.s32 	%r41, %r43;
	mul.wide.u32 	%rd13, %r3, 4;
	add.s64 	%rd14, %rd13, %rd2;
	add.s64 	%rd41, %rd14, 32;
	add.s64 	%rd4, %rd1, 32;
	mov.f32 	%f110, 0f00000000;
	mov.u32 	%r40, %r4;
$L__BB4_3:
	.pragma "nounroll";
	mul.wide.s32 	%rd15, %r40, 4;
	add.s64 	%rd16, %rd4, %rd15;
	ld.global.f32 	%f17, [%rd41+-32];
	ld.global.f32 	%f18, [%rd16+-32];
	fma.rn.f32 	%f19, %f17, %f18, %f110;
	ld.global.f32 	%f20, [%rd41+-28];
	ld.global.f32 	%f21, [%rd16+-28];
	fma.rn.f32 	%f22, %f20, %f21, %f19;
	ld.global.f32 	%f23, [%rd41+-24];
	ld.global.f32 	%f24, [%rd16+-24];
	fma.rn.f32 	%f25, %f23, %f24, %f22;
	ld.global.f32 	%f26, [%rd41+-20];
	ld.global.f32 	%f27, [%rd16+-20];
	fma.rn.f32 	%f28, %f26, %f27, %f25;
	ld.global.f32 	%f29, [%rd41+-16];
	ld.global.f32 	%f30, [%rd16+-16];
	fma.rn.f32 	%f31, %f29, %f30, %f28;
	ld.global.f32 	%f32, [%rd41+-12];
	ld.global.f32 	%f33, [%rd16+-12];
	fma.rn.f32 	%f34, %f32, %f33, %f31;
	ld.global.f32 	%f35, [%rd41+-8];
	ld.global.f32 	%f36, [%rd16+-8];
	fma.rn.f32 	%f37, %f35, %f36, %f34;
	ld.global.f32 	%f38, [%rd41+-4];
	ld.global.f32 	%f39, [%rd16+-4];
	fma.rn.f32 	%f40, %f38, %f39, %f37;
	ld.global.f32 	%f41, [%rd41];
	ld.global.f32 	%f42, [%rd16];
	fma.rn.f32 	%f43, %f41, %f42, %f40;
	ld.global.f32 	%f44, [%rd41+4];
	ld.global.f32 	%f45, [%rd16+4];
	fma.rn.f32 	%f46, %f44, %f45, %f43;
	ld.global.f32 	%f47, [%rd41+8];
	ld.global.f32 	%f48, [%rd16+8];
	fma.rn.f32 	%f49, %f47, %f48, %f46;
	ld.global.f32 	%f50, [%rd41+12];
	ld.global.f32 	%f51, [%rd16+12];
	fma.rn.f32 	%f52, %f50, %f51, %f49;
	ld.global.f32 	%f53, [%rd41+16];
	ld.global.f32 	%f54, [%rd16+16];
	fma.rn.f32 	%f55, %f53, %f54, %f52;
	ld.global.f32 	%f56, [%rd41+20];
	ld.global.f32 	%f57, [%rd16+20];
	fma.rn.f32 	%f58, %f56, %f57, %f55;
	ld.global.f32 	%f59, [%rd41+24];
	ld.global.f32 	%f60, [%rd16+24];
	fma.rn.f32 	%f61, %f59, %f60, %f58;
	ld.global.f32 	%f62, [%rd41+28];
	ld.global.f32 	%f63, [%rd16+28];
	fma.rn.f32 	%f110, %f62, %f63, %f61;
	add.s32 	%r41, %r41, 16;
	add.s64 	%rd41, %rd41, 64;
	add.s32 	%r40, %r40, 16;
	setp.ne.s32 	%p3, %r41, 0;
	@%p3 bra 	$L__BB4_3;
$L__BB4_4:
	setp.eq.s32 	%p4, %r5, 0;
	@%p4 bra 	$L__BB4_13;
	and.b32  	%r13, %r25, 7;
	setp.lt.u32 	%p5, %r5, 8;
	@%p5 bra 	$L__BB4_7;
	add.s32 	%r34, %r43, %r3;
	mul.wide.u32 	%rd17, %r34, 4;
	add.s64 	%rd18, %rd2, %rd17;
	ld.global.f32 	%f65, [%rd18];
	add.s32 	%r35, %r43, %r4;
	mul.wide.s32 	%rd19, %r35, 4;
	add.s64 	%rd20, %rd1, %rd19;
	ld.global.f32 	%f66, [%rd20];
	fma.rn.f32 	%f67, %f65, %f66, %f110;
	cvt.u64.u32 	%rd21, %r3;
	cvt.u64.u32 	%rd22, %r43;
	add.s64 	%rd23, %rd22, %rd21;
	shl.b64 	%rd24, %rd23, 2;
	add.s64 	%rd25, %rd2, %rd24;
	ld.global.f32 	%f68, [%rd25+4];
	ld.global.f32 	%f69, [%rd20+4];
	fma.rn.f32 	%f70, %f68, %f69, %f67;
	ld.global.f32 	%f71, [%rd25+8];
	ld.global.f32 	%f72, [%rd20+8];
	fma.rn.f32 	%f73, %f71, %f72, %f70;
	ld.global.f32 	%f74, [%rd25+12];
	ld.global.f32 	%f75, [%rd20+12];
	fma.rn.f32 	%f76, %f74, %f75, %f73;
	ld.global.f32 	%f77, [%rd25+16];
	ld.global.f32 	%f78, [%rd20+16];
	fma.rn.f32 	%f79, %f77, %f78, %f76;
	ld.global.f32 	%f80, [%rd25+20];
	ld.global.f32 	%f81, [%rd20+20];
	fma.rn.f32 	%f82, %f80, %f81, %f79;
	ld.global.f32 	%f83, [%rd25+24];
	ld.global.f32 	%f84, [%rd20+24];
	fma.rn.f32 	%f85, %f83, %f84, %f82;
	ld.global.f32 	%f86, [%rd25+28];
	ld.global.f32 	%f87, [%rd20+28];
	fma.rn.f32 	%f110, %f86, %f87, %f85;
	add.s32 	%r43, %r43, 8;
$L__BB4_7:
	setp.eq.s32 	%p6, %r13, 0;
	@%p6 bra 	$L__BB4_13;
	and.b32  	%r16, %r25, 3;
	setp.lt.u32 	%p7, %r13, 4;
	@%p7 bra 	$L__BB4_10;
	add.s32 	%r36, %r43, %r3;
	mul.wide.u32 	%rd26, %r36, 4;
	add.s64 	%rd27, %rd2, %rd26;
	ld.global.f32 	%f89, [%rd27];
	add.s32 	%r37, %r43, %r4;
	mul.wide.s32 	%rd28, %r37, 4;
	add.s64 	%rd29, %rd1, %rd28;
	ld.global.f32 	%f90, [%rd29];
	fma.rn.f32 	%f91, %f89, %f90, %f110;
	cvt.u64.u32 	%rd30, %r3;
	cvt.u64.u32 	%rd31, %r43;
	add.s64 	%rd32, %rd31, %rd30;
	shl.b64 	%rd33, %rd32, 2;
	add.s64 	%rd34, %rd2, %rd33;
	ld.global.f32 	%f92, [%rd34+4];
	ld.global.f32 	%f93, [%rd29+4];
	fma.rn.f32 	%f94, %f92, %f93, %f91;
	ld.global.f32 	%f95, [%rd34+8];
	ld.global.f32 	%f96, [%rd29+8];
	fma.rn.f32 	%f97, %f95, %f96, %f94;
	ld.global.f32 	%f98, [%rd34+12];
	ld.global.f32 	%f99, [%rd29+12];
	fma.rn.f32 	%f110, %f98, %f99, %f97;
	add.s32 	%r43, %r43, 4;
$L__BB4_10:
	setp.eq.s32 	%p8, %r16, 0;
	@%p8 bra 	$L__BB4_13;
	add.s32 	%r46, %r43, %r4;
	add.s32 	%r38, %r43, %r3;
	mul.wide.u32 	%rd35, %r38, 4;
	add.s64 	%rd42, %rd2, %rd35;
	neg.s32 	%r45, %r16;
$L__BB4_12:
	.pragma "nounroll";
	mul.wide.s32 	%rd36, %r46, 4;
	add.s64 	%rd37, %rd1, %rd36;
	ld.global.f32 	%f100, [%rd42];
	ld.global.f32 	%f101, [%rd37];
	fma.rn.f32 	%f110, %f100, %f101, %f110;
	add.s32 	%r46, %r46, 1;
	add.s64 	%rd42, %rd42, 4;
	add.s32 	%r45, %r45, 1;
	setp.ne.s32 	%p9, %r45, 0;
	@%p9 bra 	$L__BB4_12;
$L__BB4_13:
	add.s32 	%r39, %r3, %r2;
	cvta.to.global.u64 	%rd38, %rd10;
	mul.wide.s32 	%rd39, %r39, 4;
	add.s64 	%rd40, %rd38, %rd39;
	st.global.f32 	[%rd40], %f110;
$L__BB4_14:
	ret;

}


// ===== COMPILED SASS (sm_100) =====

	.target	sm_100

	.elftype	@"ET_EXEC"


//--------------------- .note.nv.tkinfo           --------------------------
	.section	.note.nv.tkinfo,"",@"SHT_NOTE"
	.sectionflags	@"SHF_NOTE_NV_TKINFO"
	.tkinfo
        /*0018*/ 	.word	0x00000002
        /*0030*/ 	.string	""
        /*0030*/ 	.string	"ptxas"
        /*0030*/ 	.string	"Cuda compilation tools, release 13.0, V13.0.88"
        /*0030*/ 	.string	"Build cuda_13.0.r13.0/compiler.36424714_0"
        /*0030*/ 	.string	"-arch sm_100 -m 64 "



//--------------------- .note.nv.cuinfo           --------------------------
	.section	.note.nv.cuinfo,"",@"SHT_NOTE"
	.sectionflags	@"SHF_NOTE_NV_CUINFO"
        /*0018*/ 	.short	0x0002
        /*001a*/ 	.short	0x0064
        /*001c*/ 	.short	0x0082
	.zero		2


//--------------------- .nv.info                  --------------------------
	.section	.nv.info,"",@"SHT_CUDA_INFO"
	.align	4


	//----- nvinfo : EIATTR_REGCOUNT
	.align		4
        /*0000*/ 	.byte	0x04, 0x2f
        /*0002*/ 	.short	(.L_1 - .L_0)
	.align		4
.L_0:
        /*0004*/ 	.word	index@(_Z25multiplyMatrixGPUByBlocksPfS_S_i)
        /*0008*/ 	.word	0x0000001e


	//----- nvinfo : EIATTR_FRAME_SIZE
	.align		4
.L_1:
        /*000c*/ 	.byte	0x04, 0x11
        /*000e*/ 	.short	(.L_3 - .L_2)
	.align		4
.L_2:
        /*0010*/ 	.word	index@(_Z25multiplyMatrixGPUByBlocksPfS_S_i)
        /*0014*/ 	.word	0x00000000


	//----- nvinfo : EIATTR_REGCOUNT
	.align		4
.L_3:
        /*0018*/ 	.byte	0x04, 0x2f
        /*001a*/ 	.short	(.L_5 - .L_4)
	.align		4
.L_4:
        /*001c*/ 	.word	index@(_Z34multiplyMatrixGPUByBlocksThreads1DPfS_S_i)
        /*0020*/ 	.word	0x0000001f


	//----- nvinfo : EIATTR_FRAME_SIZE
	.align		4
.L_5:
        /*0024*/ 	.byte	0x04, 0x11
        /*0026*/ 	.short	(.L_7 - .L_6)
	.align		4
.L_6:
        /*0028*/ 	.word	index@(_Z34multiplyMatrixGPUByBlocksThreads1DPfS_S_i)
        /*002c*/ 	.word	0x00000000


	//----- nvinfo : EIATTR_REGCOUNT
	.align		4
.L_7:
        /*0030*/ 	.byte	0x04, 0x2f
        /*0032*/ 	.short	(.L_9 - .L_8)
	.align		4
.L_8:
        /*0034*/ 	.word	index@(_Z45multiplyMatrixGPUByBlocksThreads1DNonMultiplePfS_S_i)
        /*0038*/ 	.word	0x0000001f


	//----- nvinfo : EIATTR_FRAME_SIZE
	.align		4
.L_9:
        /*003c*/ 	.byte	0x04, 0x11
        /*003e*/ 	.short	(.L_11 - .L_10)
	.align		4
.L_10:
        /*0040*/ 	.word	index@(_Z45multiplyMatrixGPUByBlocksThreads1DNonMultiplePfS_S_i)
        /*0044*/ 	.word	0x00000000


	//----- nvinfo : EIATTR_REGCOUNT
	.align		4
.L_11:
        /*0048*/ 	.byte	0x04, 0x2f
        /*004a*/ 	.short	(.L_13 - .L_12)
	.align		4
.L_12:
        /*004c*/ 	.word	index@(_Z34multiplyMatrixGPUByBlocksThreads2DPfS_S_i)
        /*0050*/ 	.word	0x0000001f


	//----- nvinfo : EIATTR_FRAME_SIZE
	.align		4
.L_13:
        /*0054*/ 	.byte	0x04, 0x11
        /*0056*/ 	.short	(.L_15 - .L_14)
	.align		4
.L_14:
        /*0058*/ 	.word	index@(_Z34multiplyMatrixGPUByBlocksThreads2DPfS_S_i)
        /*005c*/ 	.word	0x00000000


	//----- nvinfo : EIATTR_REGCOUNT
	.align		4
.L_15:
        /*0060*/ 	.byte	0x04, 0x2f
        /*0062*/ 	.short	(.L_17 - .L_16)
	.align		4
.L_16:
        /*0064*/ 	.word	index@(_Z45multiplyMatrixGPUByBlocksThreads2DNonMultiplePfS_S_i)
        /*0068*/ 	.word	0x0000001f


	//----- nvinfo : EIATTR_FRAME_SIZE
	.align		4
.L_17:
        /*006c*/ 	.byte	0x04, 0x11
        /*006e*/ 	.short	(.L_19 - .L_18)
	.align		4
.L_18:
        /*0070*/ 	.word	index@(_Z45multiplyMatrixGPUByBlocksThreads2DNonMultiplePfS_S_i)
        /*0074*/ 	.word	0x00000000


	//----- nvinfo : EIATTR_MIN_STACK_SIZE
	.align		4
.L_19:
        /*0078*/ 	.byte	0x04, 0x12
        /*007a*/ 	.short	(.L_21 - .L_20)
	.align		4
.L_20:
        /*007c*/ 	.word	index@(_Z45multiplyMatrixGPUByBlocksThreads2DNonMultiplePfS_S_i)
        /*0080*/ 	.word	0x00000000


	//----- nvinfo : EIATTR_MIN_STACK_SIZE
	.align		4
.L_21:
        /*0084*/ 	.byte	0x04, 0x12
        /*0086*/ 	.short	(.L_23 - .L_22)
	.align		4
.L_22:
        /*0088*/ 	.word	index@(_Z34multiplyMatrixGPUByBlocksThreads2DPfS_S_i)
        /*008c*/ 	.word	0x00000000


	//----- nvinfo : EIATTR_MIN_STACK_SIZE
	.align		4
.L_23:
        /*0090*/ 	.byte	0x04, 0x12
        /*0092*/ 	.short	(.L_25 - .L_24)
	.align		4
.L_24:
        /*0094*/ 	.word	index@(_Z45multiplyMatrixGPUByBlocksThreads1DNonMultiplePfS_S_i)
        /*0098*/ 	.word	0x00000000


	//----- nvinfo : EIATTR_MIN_STACK_SIZE
	.align		4
.L_25:
        /*009c*/ 	.byte	0x04, 0x12
        /*009e*/ 	.short	(.L_27 - .L_26)
	.align		4
.L_26:
        /*00a0*/ 	.word	index@(_Z34multiplyMatrixGPUByBlocksThreads1DPfS_S_i)
        /*00a4*/ 	.word	0x00000000


	//----- nvinfo : EIATTR_MIN_STACK_SIZE
	.align		4
.L_27:
        /*00a8*/ 	.byte	0x04, 0x12
        /*00aa*/ 	.short	(.L_29 - .L_28)
	.align		4
.L_28:
        /*00ac*/ 	.word	index@(_Z25multiplyMatrixGPUByBlocksPfS_S_i)
        /*00b0*/ 	.word	0x00000000
.L_29:


//--------------------- .nv.compat                --------------------------
	.section	.nv.compat,"",@"SHT_CUDA_COMPAT_INFO"
	.align	4
        /*0000*/ 	.byte	0x02, 0x09, 0x00, 0x00, 0x02, 0x02, 0x01, 0x00, 0x02, 0x05, 0x05, 0x00, 0x03, 0x07, 0x01, 0x01
        /*0010*/ 	.byte	0x02, 0x03, 0x00, 0x00, 0x02, 0x06, 0x01, 0x00, 0x04, 0x0b, 0x08, 0x00, 0x09, 0x00, 0x00, 0x00
        /*0020*/ 	.byte	0x00, 0x00, 0x00, 0x00


//--------------------- .nv.info._Z45multiplyMatrixGPUByBlocksThreads2DNonMultiplePfS_S_i --------------------------
	.section	.nv.info._Z45multiplyMatrixGPUByBlocksThreads2DNonMultiplePfS_S_i,"",@"SHT_CUDA_INFO"
	.sectionflags	@""
	.align	4


	//----- nvinfo : EIATTR_CUDA_API_VERSION
	.align		4
        /*0000*/ 	.byte	0x04, 0x37
        /*0002*/ 	.short	(.L_31 - .L_30)
.L_30:
        /*0004*/ 	.word	0x00000082


	//----- nvinfo : EIATTR_KPARAM_INFO
	.align		4
.L_31:
        /*0008*/ 	.byte	0x04, 0x17
        /*000a*/ 	.short	(.L_33 - .L_32)
.L_32:
        /*000c*/ 	.word	0x00000000
        /*0010*/ 	.short	0x0003
        /*0012*/ 	.short	0x0018
        /*0014*/ 	.byte	0x00, 0xf0, 0x11, 0x00


	//----- nvinfo : EIATTR_KPARAM_INFO
	.align		4
.L_33:
        /*0018*/ 	.byte	0x04, 0x17
        /*001a*/ 	.short	(.L_35 - .L_34)
.L_34:
        /*001c*/ 	.word	0x00000000
        /*0020*/ 	.short	0x0002
        /*0022*/ 	.short	0x0010
        /*0024*/ 	.byte	0x00, 0xf5, 0x21, 0x00


	//----- nvinfo : EIATTR_KPARAM_INFO
	.align		4
.L_35:
        /*0028*/ 	.byte	0x04, 0x17
        /*002a*/ 	.short	(.L_37 - .L_36)
.L_36:
        /*002c*/ 	.word	0x00000000
        /*0030*/ 	.short	0x0001
        /*0032*/ 	.short	0x0008
        /*0034*/ 	.byte	0x00, 0xf5, 0x21, 0x00


	//----- nvinfo : EIATTR_KPARAM_INFO
	.align		4
.L_37:
        /*0038*/ 	.byte	0x04, 0x17
        /*003a*/ 	.short	(.L_39 - .L_38)
.L_38:
        /*003c*/ 	.word	0x00000000
        /*0040*/ 	.short	0x0000
        /*0042*/ 	.short	0x0000
        /*0044*/ 	.byte	0x00, 0xf5, 0x21, 0x00


	//----- nvinfo : EIATTR_SPARSE_MMA_MASK
	.align		4
.L_39:
        /*0048*/ 	.byte	0x03, 0x50
        /*004a*/ 	.short	0x0000


	//----- nvinfo : EIATTR_MAXREG_COUNT
	.align		4
        /*004c*/ 	.byte	0x03, 0x1b
        /*004e*/ 	.short	0x00ff


	//----- nvinfo : EIATTR_MERCURY_ISA_VERSION
	.align		4
        /*0050*/ 	.byte	0x03, 0x5f
        /*0052*/ 	.short	0x0101


	//----- nvinfo : EIATTR_VRC_CTA_INIT_COUNT
	.align		4
        /*0054*/ 	.byte	0x02, 0x4a
	.zero		1
	.zero		1


	//----- nvinfo : EIATTR_EXIT_INSTR_OFFSETS
	.align		4
        /*0058*/ 	.byte	0x04, 0x1c
        /*005a*/ 	.short	(.L_41 - .L_40)


	//   ....[0]....
.L_40:
        /*005c*/ 	.word	0x000000c0


	//   ....[1]....
        /*0060*/ 	.word	0x00000b70


	//----- nvinfo : EIATTR_CBANK_PARAM_SIZE
	.align		4
.L_41:
        /*0064*/ 	.byte	0x03, 0x19
        /*0066*/ 	.short	0x001c


	//----- nvinfo : EIATTR_PARAM_CBANK
	.align		4
        /*0068*/ 	.byte	0x04, 0x0a
        /*006a*/ 	.short	(.L_43 - .L_42)
	.align		4
.L_42:
        /*006c*/ 	.word	index@(.nv.constant0._Z45multiplyMatrixGPUByBlocksThreads2DNonMultiplePfS_S_i)
        /*0070*/ 	.short	0x0380
        /*0072*/ 	.short	0x001c


	//----- nvinfo : EIATTR_SW_WAR
	.align		4
.L_43:
        /*0074*/ 	.byte	0x04, 0x36
        /*0076*/ 	.short	(.L_45 - .L_44)
.L_44:
        /*0078*/ 	.word	0x00000008
.L_45:


//--------------------- .nv.info._Z34multiplyMatrixGPUByBlocksThreads2DPfS_S_i --------------------------
	.section	.nv.info._Z34multiplyMatrixGPUByBlocksThreads2DPfS_S_i,"",@"SHT_CUDA_INFO"
	.sectionflags	@""
	.align	4


	//----- nvinfo : EIATTR_CUDA_API_VERSION
	.align		4
        /*0000*/ 	.byte	0x04, 0x37
        /*0002*/ 	.short	(.L_47 - .L_46)
.L_46:
        /*0004*/ 	.word	0x00000082


	//----- nvinfo : EIATTR_KPARAM_INFO
	.align		4
.L_47:
        /*0008*/ 	.byte	0x04, 0x17
        /*000a*/ 	.short	(.L_49 - .L_48)
.L_48:
        /*000c*/ 	.word	0x00000000
        /*0010*/ 	.short	0x0003
        /*0012*/ 	.short	0x0018
        /*0014*/ 	.byte	0x00, 0xf0, 0x11, 0x00


	//----- nvinfo : EIATTR_KPARAM_INFO
	.align		4
.L_49:
        /*0018*/ 	.byte	0x04, 0x17
        /*001a*/ 	.short	(.L_51 - .L_50)
.L_50:
        /*001c*/ 	.word	0x00000000
        /*0020*/ 	.short	0x0002
        /*0022*/ 	.short	0x0010
        /*0024*/ 	.byte	0x00, 0xf5, 0x21, 0x00


	//----- nvinfo : EIATTR_KPARAM_INFO
	.align		4
.L_51:
        /*0028*/ 	.byte	0x04, 0x17
        /*002a*/ 	.short	(.L_53 - .L_52)
.L_52:
        /*002c*/ 	.word	0x00000000
        /*0030*/ 	.short	0x0001
        /*0032*/ 	.short	0x0008
        /*0034*/ 	.byte	0x00, 0xf5, 0x21, 0x00


	//----- nvinfo : EIATTR_KPARAM_INFO
	.align		4
.L_53:
        /*0038*/ 	.byte	0x04, 0x17
        /*003a*/ 	.short	(.L_55 - .L_54)
.L_54:
        /*003c*/ 	.word	0x00000000
        /*0040*/ 	.short	0x0000
        /*0042*/ 	.short	0x0000
        /*0044*/ 	.byte	0x00, 0xf5, 0x21, 0x00


	//----- nvinfo : EIATTR_SPARSE_MMA_MASK
	.align		4
.L_55:
        /*0048*/ 	.byte	0x03, 0x50
        /*004a*/ 	.short	0x0000


	//----- nvinfo : EIATTR_MAXREG_COUNT
	.align		4
        /*004c*/ 	.byte	0x03, 0x1b
        /*004e*/ 	.short	0x00ff


	//----- nvinfo : EIATTR_MERCURY_ISA_VERSION
	.align		4
        /*0050*/ 	.byte	0x03, 0x5f
        /*0052*/ 	.short	0x0101


	//----- nvinfo : EIATTR_VRC_CTA_INIT_COUNT
	.align		4
        /*0054*/ 	.byte	0x02, 0x4a
	.zero		1
	.zero		1


	//----- nvinfo : EIATTR_EXIT_INSTR_OFFSETS
	.align		4
        /*0058*/ 	.byte	0x04, 0x1c
        /*005a*/ 	.short	(.L_57 - .L_56)


	//   ....[0]....
.L_56:
        /*005c*/ 	.word	0x000000c0


	//   ....[1]....
        /*0060*/ 	.word	0x00000b70


	//----- nvinfo : EIATTR_CBANK_PARAM_SIZE
	.align		4
.L_57:
        /*0064*/ 	.byte	0x03, 0x19
        /*0066*/ 	.short	0x001c


	//----- nvinfo : EIATTR_PARAM_CBANK
	.align		4
        /*0068*/ 	.byte	0x04, 0x0a
        /*006a*/ 	.short	(.L_59 - .L_58)
	.align		4
.L_58:
        /*006c*/ 	.word	index@(.nv.constant0._Z34multiplyMatrixGPUByBlocksThreads2DPfS_S_i)
        /*0070*/ 	.short	0x0380
        /*0072*/ 	.short	0x001c


	//----- nvinfo : EIATTR_SW_WAR
	.align		4
.L_59:
        /*0074*/ 	.byte	0x04, 0x36
        /*0076*/ 	.short	(.L_61 - .L_60)
.L_60:
        /*0078*/ 	.word	0x00000008
.L_61:


//--------------------- .nv.info._Z45multiplyMatrixGPUByBlocksThreads1DNonMultiplePfS_S_i --------------------------
	.section	.nv.info._Z45multiplyMatrixGPUByBlocksThreads1DNonMultiplePfS_S_i,"",@"SHT_CUDA_INFO"
	.sectionflags	@""
	.align	4


	//----- nvinfo : EIATTR_CUDA_API_VERSION
	.align		4
        /*0000*/ 	.byte	0x04, 0x37
        /*0002*/ 	.short	(.L_63 - .L_62)
.L_62:
        /*0004*/ 	.word	0x00000082


	//----- nvinfo : EIATTR_KPARAM_INFO
	.align		4
.L_63:
        /*0008*/ 	.byte	0x04, 0x17
        /*000a*/ 	.short	(.L_65 - .L_64)
.L_64:
        /*000c*/ 	.word	0x00000000
        /*0010*/ 	.short	0x0003
        /*0012*/ 	.short	0x0018
        /*0014*/ 	.byte	0x00, 0xf0, 0x11, 0x00


	//----- nvinfo : EIATTR_KPARAM_INFO
	.align		4
.L_65:
        /*0018*/ 	.byte	0x04, 0x17
        /*001a*/ 	.short	(.L_67 - .L_66)
.L_66:
        /*001c*/ 	.word	0x00000000
        /*0020*/ 	.short	0x0002
        /*0022*/ 	.short	0x0010
        /*0024*/ 	.byte	0x00, 0xf5, 0x21, 0x00


	//----- nvinfo : EIATTR_KPARAM_INFO
	.align		4
.L_67:
        /*0028*/ 	.byte	0x04, 0x17
        /*002a*/ 	.short	(.L_69 - .L_68)
.L_68:
        /*002c*/ 	.word	0x00000000
        /*0030*/ 	.short	0x0001
        /*0032*/ 	.short	0x0008
        /*0034*/ 	.byte	0x00, 0xf5, 0x21, 0x00


	//----- nvinfo : EIATTR_KPARAM_INFO
	.align		4
.L_69:
        /*0038*/ 	.byte	0x04, 0x17
        /*003a*/ 	.short	(.L_71 - .L_70)
.L_70:
        /*003c*/ 	.word	0x00000000
        /*0040*/ 	.short	0x0000
        /*0042*/ 	.short	0x0000
        /*0044*/ 	.byte	0x00, 0xf5, 0x21, 0x00


	//----- nvinfo : EIATTR_SPARSE_MMA_MASK
	.align		4
.L_71:
        /*0048*/ 	.byte	0x03, 0x50
        /*004a*/ 	.short	0x0000


	//----- nvinfo : EIATTR_MAXREG_COUNT
	.align		4
        /*004c*/ 	.byte	0x03, 0x1b
        /*004e*/ 	.short	0x00ff


	//----- nvinfo : EIATTR_MERCURY_ISA_VERSION
	.align		4
        /*0050*/ 	.byte	0x03, 0x5f
        /*0052*/ 	.short	0x0101


	//----- nvinfo : EIATTR_VRC_CTA_INIT_COUNT
	.align		4
        /*0054*/ 	.byte	0x02, 0x4a
	.zero		1
	.zero		1


	//----- nvinfo : EIATTR_EXIT_INSTR_OFFSETS
	.align		4
        /*0058*/ 	.byte	0x04, 0x1c
        /*005a*/ 	.short	(.L_73 - .L_72)


	//   ....[0]....
.L_72:
        /*005c*/ 	.word	0x00000070


	//   ....[1]....
        /*0060*/ 	.word	0x00000b80


	//----- nvinfo : EIATTR_CBANK_PARAM_SIZE
	.align		4
.L_73:
        /*0064*/ 	.byte	0x03, 0x19
        /*0066*/ 	.short	0x001c


	//----- nvinfo : EIATTR_PARAM_CBANK
	.align		4
        /*0068*/ 	.byte	0x04, 0x0a
        /*006a*/ 	.short	(.L_75 - .L_74)
	.align		4
.L_74:
        /*006c*/ 	.word	index@(.nv.constant0._Z45multiplyMatrixGPUByBlocksThreads1DNonMultiplePfS_S_i)
        /*0070*/ 	.short	0x0380
        /*0072*/ 	.short	0x001c


	//----- nvinfo : EIATTR_SW_WAR
	.align		4
.L_75:
        /*0074*/ 	.byte	0x04, 0x36
        /*0076*/ 	.short	(.L_77 - .L_76)
.L_76:
        /*0078*/ 	.word	0x00000008
.L_77:


//--------------------- .nv.info._Z34multiplyMatrixGPUByBlocksThreads1DPfS_S_i --------------------------
	.section	.nv.info._Z34multiplyMatrixGPUByBlocksThreads1DPfS_S_i,"",@"SHT_CUDA_INFO"
	.sectionflags	@""
	.align	4


	//----- nvinfo : EIATTR_CUDA_API_VERSION
	.align		4
        /*0000*/ 	.byte	0x04, 0x37
        /*0002*/ 	.short	(.L_79 - .L_78)
.L_78:
        /*0004*/ 	.word	0x00000082


	//----- nvinfo : EIATTR_KPARAM_INFO
	.align		4
.L_79:
        /*0008*/ 	.byte	0x04, 0x17
        /*000a*/ 	.short	(.L_81 - .L_80)
.L_80:
        /*000c*/ 	.word	0x00000000
        /*0010*/ 	.short	0x0003
        /*0012*/ 	.short	0x0018
        /*0014*/ 	.byte	0x00, 0xf0, 0x11, 0x00


	//----- nvinfo : EIATTR_KPARAM_INFO
	.align		4
.L_81:
        /*0018*/ 	.byte	0x04, 0x17
        /*001a*/ 	.short	(.L_83 - .L_82)
.L_82:
        /*001c*/ 	.word	0x00000000
        /*0020*/ 	.short	0x0002
        /*0022*/ 	.short	0x0010
        /*0024*/ 	.byte	0x00, 0xf5, 0x21, 0x00


	//----- nvinfo : EIATTR_KPARAM_INFO
	.align		4
.L_83:
        /*0028*/ 	.byte	0x04, 0x17
        /*002a*/ 	.short	(.L_85 - .L_84)
.L_84:
        /*002c*/ 	.word	0x00000000
        /*0030*/ 	.short	0x0001
        /*0032*/ 	.short	0x0008
        /*0034*/ 	.byte	0x00, 0xf5, 0x21, 0x00


	//----- nvinfo : EIATTR_KPARAM_INFO
	.align		4
.L_85:
        /*0038*/ 	.byte	0x04, 0x17
        /*003a*/ 	.short	(.L_87 - .L_86)
.L_86:
        /*003c*/ 	.word	0x00000000
        /*0040*/ 	.short	0x0000
        /*0042*/ 	.short	0x0000
        /*0044*/ 	.byte	0x00, 0xf5, 0x21, 0x00


	//----- nvinfo : EIATTR_SPARSE_MMA_MASK
	.align		4
.L_87:
        /*0048*/ 	.byte	0x03, 0x50
        /*004a*/ 	.short	0x0000


	//----- nvinfo : EIATTR_MAXREG_COUNT
	.align		4
        /*004c*/ 	.byte	0x03, 0x1b
        /*004e*/ 	.short	0x00ff


	//----- nvinfo : EIATTR_MERCURY_ISA_VERSION
	.align		4
        /*0050*/ 	.byte	0x03, 0x5f
        /*0052*/ 	.short	0x0101


	//----- nvinfo : EIATTR_VRC_CTA_INIT_COUNT
	.align		4
        /*0054*/ 	.byte	0x02, 0x4a
	.zero		1
	.zero		1


	//----- nvinfo : EIATTR_EXIT_INSTR_OFFSETS
	.align		4
        /*0058*/ 	.byte	0x04, 0x1c
        /*005a*/ 	.short	(.L_89 - .L_88)


	//   ....[0]....
.L_88:
        /*005c*/ 	.word	0x00000070


	//   ....[1]....
        /*0060*/ 	.word	0x00000b80


	//----- nvinfo : EIATTR_CBANK_PARAM_SIZE
	.align		4
.L_89:
        /*0064*/ 	.byte	0x03, 0x19
        /*0066*/ 	.short	0x001c


	//----- nvinfo : EIATTR_PARAM_CBANK
	.align		4
        /*0068*/ 	.byte	0x04, 0x0a
        /*006a*/ 	.short	(.L_91 - .L_90)
	.align		4
.L_90:
        /*006c*/ 	.word	index@(.nv.constant0._Z34multiplyMatrixGPUByBlocksThreads1DPfS_S_i)
        /*0070*/ 	.short	0x0380
        /*0072*/ 	.short	0x001c


	//----- nvinfo : EIATTR_SW_WAR
	.align		4
.L_91:
        /*0074*/ 	.byte	0x04, 0x36
        /*0076*/ 	.short	(.L_93 - .L_92)
.L_92:
        /*0078*/ 	.word	0x00000008
.L_93:


//--------------------- .nv.info._Z25multiplyMatrixGPUByBlocksPfS_S_i --------------------------
	.section	.nv.info._Z25multiplyMatrixGPUByBlocksPfS_S_i,"",@"SHT_CUDA_INFO"
	.sectionflags	@""
	.align	4


	//----- nvinfo : EIATTR_CUDA_API_VERSION
	.align		4
        /*0000*/ 	.byte	0x04, 0x37
        /*0002*/ 	.short	(.L_95 - .L_94)
.L_94:
        /*0004*/ 	.word	0x00000082


	//----- nvinfo : EIATTR_KPARAM_INFO
	.align		4
.L_95:
        /*0008*/ 	.byte	0x04, 0x17
        /*000a*/ 	.short	(.L_97 - .L_96)
.L_96:
        /*000c*/ 	.word	0x00000000
        /*0010*/ 	.short	0x0003
        /*0012*/ 	.short	0x0018
        /*0014*/ 	.byte	0x00, 0xf0, 0x11, 0x00


	//----- nvinfo : EIATTR_KPARAM_INFO
	.align		4
.L_97:
        /*0018*/ 	.byte	0x04, 0x17
        /*001a*/ 	.short	(.L_99 - .L_98)
.L_98:
        /*001c*/ 	.word	0x00000000
        /*0020*/ 	.short	0x0002
        /*0022*/ 	.short	0x0010
        /*0024*/ 	.byte	0x00, 0xf5, 0x21, 0x00


	//----- nvinfo : EIATTR_KPARAM_INFO
	.align		4
.L_99:
        /*0028*/ 	.byte	0x04, 0x17
        /*002a*/ 	.short	(.L_101 - .L_100)
.L_100:
        /*002c*/ 	.word	0x00000000
        /*0030*/ 	.short	0x0001
        /*0032*/ 	.short	0x0008
        /*0034*/ 	.byte	0x00, 0xf5, 0x21, 0x00


	//----- nvinfo : EIATTR_KPARAM_INFO
	.align		4
.L_101:
        /*0038*/ 	.byte	0x04, 0x17
        /*003a*/ 	.short	(.L_103 - .L_102)
.L_102:
        /*003c*/ 	.word	0x00000000
        /*0040*/ 	.short	0x0000
        /*0042*/ 	.short	0x0000
        /*0044*/ 	.byte	0x00, 0xf5, 0x21, 0x00


	//----- nvinfo : EIATTR_SPARSE_MMA_MASK
	.align		4
.L_103:
        /*0048*/ 	.byte	0x03, 0x50
        /*004a*/ 	.short	0x0000


	//----- nvinfo : EIATTR_MAXREG_COUNT
	.align		4
        /*004c*/ 	.byte	0x03, 0x1b
        /*004e*/ 	.short	0x00ff


	//----- nvinfo : EIATTR_MERCURY_ISA_VERSION
	.align		4
        /*0050*/ 	.byte	0x03, 0x5f
        /*0052*/ 	.short	0x0101


	//----- nvinfo : EIATTR_VRC_CTA_INIT_COUNT
	.align		4
        /*0054*/ 	.byte	0x02, 0x4a
	.zero		1
	.zero		1


	//----- nvinfo : EIATTR_EXIT_INSTR_OFFSETS
	.align		4
        /*0058*/ 	.byte	0x04, 0x1c
        /*005a*/ 	.short	(.L_105 - .L_104)


	//   ....[0]....
.L_104:
        /*005c*/ 	.word	0x00000c10


	//----- nvinfo : EIATTR_CBANK_PARAM_SIZE
	.align		4
.L_105:
        /*0060*/ 	.byte	0x03, 0x19
        /*0062*/ 	.short	0x001c


	//----- nvinfo : EIATTR_PARAM_CBANK
	.align		4
        /*0064*/ 	.byte	0x04, 0x0a
        /*0066*/ 	.short	(.L_107 - .L_106)
	.align		4
.L_106:
        /*0068*/ 	.word	index@(.nv.constant0._Z25multiplyMatrixGPUByBlocksPfS_S_i)
        /*006c*/ 	.short	0x0380
        /*006e*/ 	.short	0x001c


	//----- nvinfo : EIATTR_SW_WAR
	.align		4
.L_107:
        /*0070*/ 	.byte	0x04, 0x36
        /*0072*/ 	.short	(.L_109 - .L_108)
.L_108:
        /*0074*/ 	.word	0x00000008
.L_109:


//--------------------- .nv.callgraph             --------------------------
	.section	.nv.callgraph,"",@"SHT_CUDA_CALLGRAPH"
	.align	4
	.sectionentsize	8
	.align		4
        /*0000*/ 	.word	0x00000000
	.align		4
        /*0004*/ 	.word	0xffffffff
	.align		4
        /*0008*/ 	.word	0x00000000
	.align		4
        /*000c*/ 	.word	0xfffffffe
	.align		4
        /*0010*/ 	.word	0x00000000
	.align		4
        /*0014*/ 	.word	0xfffffffd
	.align		4
        /*0018*/ 	.word	0x00000000
	.align		4
        /*001c*/ 	.word	0xfffffffc


//--------------------- .text._Z45multiplyMatrixGPUByBlocksThreads2DNonMultiplePfS_S_i --------------------------
	.section	.text._Z45multiplyMatrixGPUByBlocksThreads2DNonMultiplePfS_S_i,"ax",@progbits
	.align	128
        .global         _Z45multiplyMatrixGPUByBlocksThreads2DNonMultiplePfS_S_i
        .type           _Z45multiplyMatrixGPUByBlocksThreads2DNonMultiplePfS_S_i,@function
        .size           _Z45multiplyMatrixGPUByBlocksThreads2DNonMultiplePfS_S_i,(.L_x_35 - _Z45multiplyMatrixGPUByBlocksThreads2DNonMultiplePfS_S_i)
        .other          _Z45multiplyMatrixGPUByBlocksThreads2DNonMultiplePfS_S_i,@"STO_CUDA_ENTRY STV_DEFAULT"
_Z45multiplyMatrixGPUByBlocksThreads2DNonMultiplePfS_S_i:
.text._Z45multiplyMatrixGPUByBlocksThreads2DNonMultiplePfS_S_i:
[----:B------:R-:W-:Y:S01]  /*0000*/  LDC R1, c[0x0][0x37c] ;  /* 0x0000df00ff017b82 */ /* 0x000fe20000000800 */
[----:B------:R-:W0:Y:S07]  /*0010*/  S2R R0, SR_TID.Y ;  /* 0x0000000000007919 */ /* 0x000e2e0000002200 */
[----:B------:R-:W0:Y:S01]  /*0020*/  S2UR UR4, SR_CTAID.Y ;  /* 0x00000000000479c3 */ /* 0x000e220000002600 */
[----:B------:R-:W1:Y:S01]  /*0030*/  LDCU UR12, c[0x0][0x398] ;  /* 0x00007300ff0c77ac */ /* 0x000e620008000800 */
[----:B------:R-:W2:Y:S06]  /*0040*/  S2R R3, SR_TID.X ;  /* 0x0000000000037919 */ /* 0x000eac0000002100 */
[----:B------:R-:W0:Y:S08]  /*0050*/  LDC R7, c[0x0][0x364] ;  /* 0x0000d900ff077b82 */ /* 0x000e300000000800 */
[----:B------:R-:W2:Y:S08]  /*0060*/  S2UR UR5, SR_CTAID.X ;  /* 0x00000000000579c3 */ /* 0x000eb00000002500 */
[----:B------:R-:W2:Y:S01]  /*0070*/  LDC R2, c[0x0][0x360] ;  /* 0x0000d800ff027b82 */ /* 0x000ea20000000800 */
[----:B0-----:R-:W-:-:S02]  /*0080*/  IMAD R7, R7, UR4, R0 ;  /* 0x0000000407077c24 */ /* 0x001fc4000f8e0200 */
[----:B--2---:R-:W-:-:S05]  /*0090*/  IMAD R0, R2, UR5, R3 ;  /* 0x0000000502007c24 */ /* 0x004fca000f8e0203 */
[----:B------:R-:W-:-:S04]  /*00a0*/  VIMNMX R2, PT, PT, R7, R0, !PT ;  /* 0x0000000007027248 */ /* 0x000fc80007fe0100 */
[----:B-1----:R-:W-:-:S13]  /*00b0*/  ISETP.GE.AND P0, PT, R2, UR12, PT ;  /* 0x0000000c02007c0c */ /* 0x002fda000bf06270 */
[----:B------:R-:W-:Y:S05]  /*00c0*/  @P0 EXIT ;  /* 0x000000000000094d */ /* 0x000fea0003800000 */
[----:B------:R-:W-:Y:S01]  /*00d0*/  UISETP.GE.U32.AND UP0, UPT, UR12, 0x10, UPT ;  /* 0x000000100c00788c */ /* 0x000fe2000bf06070 */
[----:B------:R-:W-:Y:S02]  /*00e0*/  HFMA2 R15, -RZ, RZ, 0, 0 ;  /* 0x00000000ff0f7431 */ /* 0x000fe400000001ff */
[----:B------:R-:W-:Y:S01]  /*00f0*/  IMAD R7, R7, UR12, RZ ;  /* 0x0000000c07077c24 */ /* 0x000fe2000f8e02ff */
[----:B------:R-:W-:Y:S02]  /*0100*/  ULOP3.LUT UR8, UR12, 0xf, URZ, 0xc0, !UPT ;  /* 0x0000000f0c087892 */ /* 0x000fe4000f8ec0ff */
[----:B------:R-:W-:Y:S01]  /*0110*/  IMAD R6, R0, UR12, RZ ;  /* 0x0000000c00067c24 */ /* 0x000fe2000f8e02ff */
[----:B------:R-:W-:Y:S01]  /*0120*/  UMOV UR4, URZ ;  /* 0x000000ff00047c82 */ /* 0x000fe20008000000 */
[----:B------:R-:W0:Y:S01]  /*0130*/  LDCU.64 UR10, c[0x0][0x358] ;  /* 0x00006b00ff0a77ac */ /* 0x000e220008000a00 */
[----:B------:R-:W-:Y:S07]  /*0140*/  BRA.U !UP0, `(.L_x_0) ;  /* 0x0000000508107547 */ /* 0x000fee000b800000 */
[----:B------:R-:W1:Y:S01]  /*0150*/  LDC.64 R2, c[0x0][0x380] ;  /* 0x0000e000ff027b82 */ /* 0x000e620000000a00 */
[----:B------:R-:W2:Y:S01]  /*0160*/  LDCU.64 UR6, c[0x0][0x388] ;  /* 0x00007100ff0677ac */ /* 0x000ea20008000a00 */
[----:B------:R-:W-:Y:S02]  /*0170*/  MOV R15, RZ ;  /* 0x000000ff000f7202 */ /* 0x000fe40000000f00 */
[----:B------:R-:W-:Y:S01]  /*0180*/  MOV R8, R6 ;  /* 0x0000000600087202 */ /* 0x000fe20000000f00 */
[----:B------:R-:W-:-:S04]  /*0190*/  ULOP3.LUT UR4, UR12, 0x7ffffff0, URZ, 0xc0, !UPT ;  /* 0x7ffffff00c047892 */ /* 0x000fc8000f8ec0ff */
[----:B------:R-:W-:Y:S02]  /*01a0*/  UIADD3 UR9, UPT, UPT, -UR4, URZ, URZ ;  /* 0x000000ff04097290 */ /* 0x000fe4000fffe1ff */
[----:B--2---:R-:W-:-:S04]  /*01b0*/  UIADD3 UR5, UP0, UPT, UR6, 0x20, URZ ;  /* 0x0000002006057890 */ /* 0x004fc8000ff1e0ff */
[----:B------:R-:W-:Y:S01]  /*01c0*/  UIADD3.X UR6, UPT, UPT, URZ, UR7, URZ, UP0, !UPT ;  /* 0x00000007ff067290 */ /* 0x000fe200087fe4ff */
[----:B-1----:R-:W-:-:S03]  /*01d0*/  IMAD.WIDE.U32 R2, R7, 0x4, R2 ;  /* 0x0000000407027825 */ /* 0x002fc600078e0002 */
[----:B------:R-:W-:-:S04]  /*01e0*/  IADD3 R4, P0, PT, R2, 0x20, RZ ;  /* 0x0000002002047810 */ /* 0x000fc80007f1e0ff */
[----:B------:R-:W-:-:S09]  /*01f0*/  IADD3.X R5, PT, PT, RZ, R3, RZ, P0, !PT ;  /* 0x00000003ff057210 */ /* 0x000fd200007fe4ff */
.L_x_1:
[----:B------:R-:W-:Y:S01]  /*0200*/  MOV R2, UR5 ;  /* 0x0000000500027c02 */ /* 0x000fe20008000f00 */
[----:B0-----:R-:W2:Y:S01]  /*0210*/  LDG.E R16, desc[UR10][R4.64+-0x20] ;  /* 0xffffe00a04107981 */ /* 0x001ea2000c1e1900 */
[----:B------:R-:W-:-:S03]  /*0220*/  MOV R3, UR6 ;  /* 0x0000000600037c02 */ /* 0x000fc60008000f00 */
[----:B------:R-:W3:Y:S01]  /*0230*/  LDG.E R18, desc[UR10][R4.64+-0x1c] ;  /* 0xffffe40a04127981 */ /* 0x000ee2000c1e1900 */
[----:B------:R-:W-:-:S03]  /*0240*/  IMAD.WIDE R2, R8, 0x4, R2 ;  /* 0x0000000408027825 */ /* 0x000fc600078e0202 */
[----:B------:R-:W4:Y:S04]  /*0250*/  LDG.E R19, desc[UR10][R4.64+-0x18] ;  /* 0xffffe80a04137981 */ /* 0x000f28000c1e1900 */
[----:B------:R-:W2:Y:S04]  /*0260*/  LDG.E R17, desc[UR10][R2.64+-0x20] ;  /* 0xffffe00a02117981 */ /* 0x000ea8000c1e1900 */
[----:B------:R-:W3:Y:S04]  /*0270*/  LDG.E R25, desc[UR10][R2.64+-0x1c] ;  /* 0xffffe40a02197981 */ /* 0x000ee8000c1e1900 */
[----:B------:R-:W4:Y:S04]  /*0280*/  LDG.E R20, desc[UR10][R2.64+-0x18] ;  /* 0xffffe80a02147981 */ /* 0x000f28000c1e1900 */
[----:B------:R-:W5:Y:S04]  /*0290*/  LDG.E R22, desc[UR10][R4.64+-0x14] ;  /* 0xffffec0a04167981 */ /* 0x000f68000c1e1900 */
        /* <DEDUP_REMOVED lines=8> */
[----:B------:R-:W5:Y:S01]  /*0320*/  LDG.E R14, desc[UR10][R2.64+-0x4] ;  /* 0xfffffc0a020e7981 */ /* 0x000f62000c1e1900 */
[----:B--2---:R-:W-:-:S03]  /*0330*/  FFMA R17, R16, R17, R15 ;  /* 0x0000001110117223 */ /* 0x004fc6000000000f */
[----:B------:R-:W2:Y:S04]  /*0340*/  LDG.E R15, desc[UR10][R4.64] ;  /* 0x0000000a040f7981 */ /* 0x000ea8000c1e1900 */
[----:B------:R-:W2:Y:S01]  /*0350*/  LDG.E R16, desc[UR10][R2.64] ;  /* 0x0000000a02107981 */ /* 0x000ea2000c1e1900 */
[----:B---3--:R-:W-:-:S03]  /*0360*/  FFMA R26, R18, R25, R17 ;  /* 0x00000019121a7223 */ /* 0x008fc60000000011 */
[----:B------:R-:W3:Y:S01]  /*0370*/  LDG.E R17, desc[UR10][R4.64+0x4] ;  /* 0x0000040a04117981 */ /* 0x000ee2000c1e1900 */
[----:B----4-:R-:W-:-:S03]  /*0380*/  FFMA R25, R19, R20, R26 ;  /* 0x0000001413197223 */ /* 0x010fc6000000001a */
[----:B------:R-:W3:Y:S04]  /*0390*/  LDG.E R18, desc[UR10][R2.64+0x4] ;  /* 0x0000040a02127981 */ /* 0x000ee8000c1e1900 */
[----:B------:R-:W4:Y:S01]  /*03a0*/  LDG.E R19, desc[UR10][R4.64+0x8] ;  /* 0x0000080a04137981 */ /* 0x000f22000c1e1900 */
[----:B-----5:R-:W-:-:S03]  /*03b0*/  FFMA R26, R22, R21, R25 ;  /* 0x00000015161a7223 */ /* 0x020fc60000000019 */
[----:B------:R-:W4:Y:S04]  /*03c0*/  LDG.E R20, desc[UR10][R2.64+0x8] ;  /* 0x0000080a02147981 */ /* 0x000f28000c1e1900 */
[----:B------:R-:W5:Y:S01]  /*03d0*/  LDG.E R21, desc[UR10][R4.64+0xc] ;  /* 0x00000c0a04157981 */ /* 0x000f62000c1e1900 */
[----:B------:R-:W-:-:S03]  /*03e0*/  FFMA R26, R23, R24, R26 ;  /* 0x00000018171a7223 */ /* 0x000fc6000000001a */
[----:B------:R-:W5:Y:S04]  /*03f0*/  LDG.E R22, desc[UR10][R2.64+0xc] ;  /* 0x00000c0a02167981 */ /* 0x000f68000c1e1900 */
[----:B------:R-:W5:Y:S01]  /*0400*/  LDG.E R23, desc[UR10][R4.64+0x10] ;  /* 0x0000100a04177981 */ /* 0x000f62000c1e1900 */
[----:B------:R-:W-:-:S03]  /*0410*/  FFMA R26, R9, R10, R26 ;  /* 0x0000000a091a7223 */ /* 0x000fc6000000001a */
[----:B------:R-:W5:Y:S04]  /*0420*/  LDG.E R24, desc[UR10][R2.64+0x10] ;  /* 0x0000100a02187981 */ /* 0x000f68000c1e1900 */
[----:B------:R-:W5:Y:S01]  /*0430*/  LDG.E R9, desc[UR10][R4.64+0x14] ;  /* 0x0000140a04097981 */ /* 0x000f62000c1e1900 */
[----:B------:R-:W-:-:S03]  /*0440*/  FFMA R28, R11, R12, R26 ;  /* 0x0000000c0b1c7223 */ /* 0x000fc6000000001a */
[----:B------:R-:W5:Y:S04]  /*0450*/  LDG.E R10, desc[UR10][R2.64+0x14] ;  /* 0x0000140a020a7981 */ /* 0x000f68000c1e1900 */
[----:B------:R-:W5:Y:S04]  /*0460*/  LDG.E R12, desc[UR10][R4.64+0x18] ;  /* 0x0000180a040c7981 */ /* 0x000f68000c1e1900 */
[----:B------:R-:W5:Y:S04]  /*0470*/  LDG.E R11, desc[UR10][R2.64+0x18] ;  /* 0x0000180a020b7981 */ /* 0x000f68000c1e1900 */
[----:B------:R-:W5:Y:S04]  /*0480*/  LDG.E R26, desc[UR10][R2.64+0x1c] ;  /* 0x00001c0a021a7981 */ /* 0x000f68000c1e1900 */
[----:B------:R0:W5:Y:S01]  /*0490*/  LDG.E R25, desc[UR10][R4.64+0x1c] ;  /* 0x00001c0a04197981 */ /* 0x000162000c1e1900 */
[----:B------:R-:W-:Y:S01]  /*04a0*/  FFMA R14, R13, R14, R28 ;  /* 0x0000000e0d0e7223 */ /* 0x000fe2000000001c */
[----:B------:R-:W-:-:S04]  /*04b0*/  UIADD3 UR9, UPT, UPT, UR9, 0x10, URZ ;  /* 0x0000001009097890 */ /* 0x000fc8000fffe0ff */
[----:B------:R-:W-:Y:S01]  /*04c0*/  UISETP.NE.AND UP0, UPT, UR9, URZ, UPT ;  /* 0x000000ff0900728c */ /* 0x000fe2000bf05270 */
[----:B0-----:R-:W-:Y:S02]  /*04d0*/  IADD3 R4, P0, PT, R4, 0x40, RZ ;  /* 0x0000004004047810 */ /* 0x001fe40007f1e0ff */
[----:B------:R-:W-:Y:S02]  /*04e0*/  IADD3 R8, PT, PT, R8, 0x10, RZ ;  /* 0x0000001008087810 */ /* 0x000fe40007ffe0ff */
[----:B------:R-:W-:Y:S01]  /*04f0*/  IADD3.X R5, PT, PT, RZ, R5, RZ, P0, !PT ;  /* 0x00000005ff057210 */ /* 0x000fe200007fe4ff */
[----:B--2---:R-:W-:-:S04]  /*0500*/  FFMA R14, R15, R16, R14 ;  /* 0x000000100f0e7223 */ /* 0x004fc8000000000e */
[----:B---3--:R-:W-:-:S04]  /*0510*/  FFMA R14, R17, R18, R14 ;  /* 0x00000012110e7223 */ /* 0x008fc8000000000e */
[----:B----4-:R-:W-:-:S04]  /*0520*/  FFMA R14, R19, R20, R14 ;  /* 0x00000014130e7223 */ /* 0x010fc8000000000e */
[----:B-----5:R-:W-:-:S04]  /*0530*/  FFMA R14, R21, R22, R14 ;  /* 0x00000016150e7223 */ /* 0x020fc8000000000e */
[----:B------:R-:W-:-:S04]  /*0540*/  FFMA R14, R23, R24, R14 ;  /* 0x00000018170e7223 */ /* 0x000fc8000000000e */
[----:B------:R-:W-:-:S04]  /*0550*/  FFMA R9, R9, R10, R14 ;  /* 0x0000000a09097223 */ /* 0x000fc8000000000e */
[----:B------:R-:W-:-:S04]  /*0560*/  FFMA R12, R12, R11, R9 ;  /* 0x0000000b0c0c7223 */ /* 0x000fc80000000009 */
[----:B------:R-:W-:Y:S01]  /*0570*/  FFMA R15, R25, R26, R12 ;  /* 0x0000001a190f7223 */ /* 0x000fe2000000000c */
[----:B------:R-:W-:Y:S06]  /*0580*/  BRA.U UP0, `(.L_x_1) ;  /* 0xfffffffd001c7547 */ /* 0x000fec000b83ffff */
.L_x_0:
[----:B------:R-:W-:-:S09]  /*0590*/  UISETP.NE.AND UP0, UPT, UR8, URZ, UPT ;  /* 0x000000ff0800728c */ /* 0x000fd2000bf05270 */
[----:B------:R-:W-:Y:S05]  /*05a0*/  BRA.U !UP0, `(.L_x_2) ;  /* 0x0000000508607547 */ /* 0x000fea000b800000 */
[----:B------:R-:W-:Y:S02]  /*05b0*/  UISETP.GE.U32.AND UP0, UPT, UR8, 0x8, UPT ;  /* 0x000000080800788c */ /* 0x000fe4000bf06070 */
[----:B------:R-:W-:-:S04]  /*05c0*/  ULOP3.LUT UR6, UR12, 0x7, URZ, 0xc0, !UPT ;  /* 0x000000070c067892 */ /* 0x000fc8000f8ec0ff */
[----:B------:R-:W-:-:S03]  /*05d0*/  UISETP.NE.AND UP1, UPT, UR6, URZ, UPT ;  /* 0x000000ff0600728c */ /* 0x000fc6000bf25270 */
[----:B------:R-:W-:Y:S08]  /*05e0*/  BRA.U !UP0, `(.L_x_3) ;  /* 0x0000000108907547 */ /* 0x000ff0000b800000 */
[----:B------:R-:W1:Y:S01]  /*05f0*/  LDC.64 R8, c[0x0][0x380] ;  /* 0x0000e000ff087b82 */ /* 0x000e620000000a00 */
[----:B------:R-:W2:Y:S01]  /*0600*/  LDCU.64 UR8, c[0x0][0x380] ;  /* 0x00007000ff0877ac */ /* 0x000ea20008000a00 */
[C---:B------:R-:W-:Y:S02]  /*0610*/  IADD3 R3, PT, PT, R7.reuse, UR4, RZ ;  /* 0x0000000407037c10 */ /* 0x040fe4000fffe0ff */
[----:B------:R-:W-:Y:S02]  /*0620*/  IADD3 R10, P0, PT, R7, UR4, RZ ;  /* 0x00000004070a7c10 */ /* 0x000fe4000ff1e0ff */
[----:B------:R-:W-:Y:S02]  /*0630*/  IADD3 R11, PT, PT, R6, UR4, RZ ;  /* 0x00000004060b7c10 */ /* 0x000fe4000fffe0ff */
[----:B------:R-:W3:Y:S01]  /*0640*/  LDC.64 R4, c[0x0][0x388] ;  /* 0x0000e200ff047b82 */ /* 0x000ee20000000a00 */
[----:B-1----:R-:W-:Y:S01]  /*0650*/  IMAD.WIDE.U32 R8, R3, 0x4, R8 ;  /* 0x0000000403087825 */ /* 0x002fe200078e0008 */
[----:B------:R-:W-:-:S02]  /*0660*/  IADD3.X R3, PT, PT, RZ, RZ, RZ, P0, !PT ;  /* 0x000000ffff037210 */ /* 0x000fc400007fe4ff */
[----:B--2---:R-:W-:-:S04]  /*0670*/  LEA R2, P0, R10, UR8, 0x2 ;  /* 0x000000080a027c11 */ /* 0x004fc8000f8010ff */
[----:B------:R-:W-:Y:S01]  /*0680*/  LEA.HI.X R3, R10, UR9, R3, 0x2, P0 ;  /* 0x000000090a037c11 */ /* 0x000fe200080f1403 */
[----:B---3--:R-:W-:Y:S01]  /*0690*/  IMAD.WIDE R4, R11, 0x4, R4 ;  /* 0x000000040b047825 */ /* 0x008fe200078e0204 */
[----:B0-----:R-:W2:Y:S04]  /*06a0*/  LDG.E R10, desc[UR10][R8.64] ;  /* 0x0000000a080a7981 */ /* 0x001ea8000c1e1900 */
[----:B------:R-:W2:Y:S04]  /*06b0*/  LDG.E R11, desc[UR10][R4.64] ;  /* 0x0000000a040b7981 */ /* 0x000ea8000c1e1900 */
[----:B------:R-:W3:Y:S04]  /*06c0*/  LDG.E R12, desc[UR10][R4.64+0x4] ;  /* 0x0000040a040c7981 */ /* 0x000ee8000c1e1900 */
[----:B------:R-:W3:Y:S04]  /*06d0*/  LDG.E R13, desc[UR10][R2.64+0x4] ;  /* 0x0000040a020d7981 */ /* 0x000ee8000c1e1900 */
[----:B------:R-:W4:Y:S04]  /*06e0*/  LDG.E R14, desc[UR10][R4.64+0x8] ;  /* 0x0000080a040e7981 */ /* 0x000f28000c1e1900 */
        /* <DEDUP_REMOVED lines=11> */
[----:B------:R-:W-:Y:S01]  /*07a0*/  UIADD3 UR4, UPT, UPT, UR4, 0x8, URZ ;  /* 0x0000000804047890 */ /* 0x000fe2000fffe0ff */
[----:B--2---:R-:W-:-:S04]  /*07b0*/  FFMA R10, R10, R11, R15 ;  /* 0x0000000b0a0a7223 */ /* 0x004fc8000000000f */
[----:B---3--:R-:W-:-:S04]  /*07c0*/  FFMA R10, R13, R12, R10 ;  /* 0x0000000c0d0a7223 */ /* 0x008fc8000000000a */
[----:B----4-:R-:W-:-:S04]  /*07d0*/  FFMA R10, R17, R14, R10 ;  /* 0x0000000e110a7223 */ /* 0x010fc8000000000a */
[----:B-----5:R-:W-:-:S04]  /*07e0*/  FFMA R10, R19, R16, R10 ;  /* 0x00000010130a7223 */ /* 0x020fc8000000000a */
[----:B------:R-:W-:-:S04]  /*07f0*/  FFMA R10, R21, R18, R10 ;  /* 0x00000012150a7223 */ /* 0x000fc8000000000a */
[----:B------:R-:W-:-:S04]  /*0800*/  FFMA R23, R23, R20, R10 ;  /* 0x0000001417177223 */ /* 0x000fc8000000000a */
[----:B------:R-:W-:-:S04]  /*0810*/  FFMA R8, R8, R9, R23 ;  /* 0x0000000908087223 */ /* 0x000fc80000000017 */
[----:B------:R-:W-:-:S07]  /*0820*/  FFMA R15, R25, R22, R8 ;  /* 0x00000016190f7223 */ /* 0x000fce0000000008 */
.L_x_3:
        /* <DEDUP_REMOVED lines=13> */
[----:B--2---:R-:W-:-:S03]  /*0900*/  LEA R2, P0, R10, UR6, 0x2 ;  /* 0x000000060a027c11 */ /* 0x004fc6000f8010ff */
[----:B0-----:R-:W2:Y:S01]  /*0910*/  LDG.E R8, desc[UR10][R8.64] ;  /* 0x0000000a08087981 */ /* 0x001ea2000c1e1900 */
[----:B------:R-:W-:Y:S01]  /*0920*/  LEA.HI.X R3, R10, UR7, R3, 0x2, P0 ;  /* 0x000000070a037c11 */ /* 0x000fe200080f1403 */
[----:B---3--:R-:W-:-:S04]  /*0930*/  IMAD.WIDE R4, R11, 0x4, R4 ;  /* 0x000000040b047825 */ /* 0x008fc800078e0204 */
[----:B------:R-:W3:Y:S04]  /*0940*/  LDG.E R11, desc[UR10][R2.64+0x4] ;  /* 0x0000040a020b7981 */ /* 0x000ee8000c1e1900 */
[----:B------:R-:W2:Y:S04]  /*0950*/  LDG.E R10, desc[UR10][R4.64] ;  /* 0x0000000a040a7981 */ /* 0x000ea8000c1e1900 */
[----:B------:R-:W3:Y:S04]  /*0960*/  LDG.E R12, desc[UR10][R4.64+0x4] ;  /* 0x0000040a040c7981 */ /* 0x000ee8000c1e1900 */
[----:B------:R-:W4:Y:S04]  /*0970*/  LDG.E R14, desc[UR10][R4.64+0x8] ;  /* 0x0000080a040e7981 */ /* 0x000f28000c1e1900 */
[----:B------:R-:W4:Y:S04]  /*0980*/  LDG.E R13, desc[UR10][R2.64+0x8] ;  /* 0x0000080a020d7981 */ /* 0x000f28000c1e1900 */
[----:B------:R-:W5:Y:S04]  /*0990*/  LDG.E R17, desc[UR10][R2.64+0xc] ;  /* 0x00000c0a02117981 */ /* 0x000f68000c1e1900 */
[----:B------:R-:W5:Y:S01]  /*09a0*/  LDG.E R16, desc[UR10][R4.64+0xc] ;  /* 0x00000c0a04107981 */ /* 0x000f62000c1e1900 */
[----:B------:R-:W-:Y:S01]  /*09b0*/  UIADD3 UR4, UPT, UPT, UR4, 0x4, URZ ;  /* 0x0000000404047890 */ /* 0x000fe2000fffe0ff */
[----:B--2---:R-:W-:-:S04]  /*09c0*/  FFMA R10, R8, R10, R15 ;  /* 0x0000000a080a7223 */ /* 0x004fc8000000000f */
[----:B---3--:R-:W-:-:S04]  /*09d0*/  FFMA R10, R11, R12, R10 ;  /* 0x0000000c0b0a7223 */ /* 0x008fc8000000000a */
[----:B----4-:R-:W-:-:S04]  /*09e0*/  FFMA R10, R13, R14, R10 ;  /* 0x0000000e0d0a7223 */ /* 0x010fc8000000000a */
[----:B-----5:R-:W-:-:S07]  /*09f0*/  FFMA R15, R17, R16, R10 ;  /* 0x00000010110f7223 */ /* 0x020fce000000000a */
.L_x_4:
[----:B------:R-:W-:Y:S05]  /*0a00*/  BRA.U !UP1, `(.L_x_2) ;  /* 0x0000000109487547 */ /* 0x000fea000b800000 */
[----:B------:R-:W1:Y:S01]  /*0a10*/  LDC.64 R4, c[0x0][0x380] ;  /* 0x0000e000ff047b82 */ /* 0x000e620000000a00 */
[----:B------:R-:W-:Y:S01]  /*0a20*/  IADD3 R9, PT, PT, R7, UR4, RZ ;  /* 0x0000000407097c10 */ /* 0x000fe2000fffe0ff */
[----:B------:R-:W-:Y:S01]  /*0a30*/  UIADD3 UR5, UPT, UPT, -UR5, URZ, URZ ;  /* 0x000000ff05057290 */ /* 0x000fe2000fffe1ff */
[----:B------:R-:W-:-:S05]  /*0a40*/  IADD3 R11, PT, PT, R6, UR4, RZ ;  /* 0x00000004060b7c10 */ /* 0x000fca000fffe0ff */
[----:B------:R-:W2:Y:S01]  /*0a50*/  LDC.64 R2, c[0x0][0x388] ;  /* 0x0000e200ff027b82 */ /* 0x000ea20000000a00 */
[----:B-1----:R-:W-:-:S03]  /*0a60*/  IMAD.WIDE.U32 R4, R9, 0x4, R4 ;  /* 0x0000000409047825 */ /* 0x002fc600078e0004 */
[----:B------:R-:W-:Y:S02]  /*0a70*/  MOV R8, R4 ;  /* 0x0000000400087202 */ /* 0x000fe40000000f00 */
[----:B------:R-:W-:-:S07]  /*0a80*/  MOV R9, R5 ;  /* 0x0000000500097202 */ /* 0x000fce0000000f00 */
.L_x_5:
[----:B--2---:R-:W-:Y:S01]  /*0a90*/  IMAD.WIDE R4, R11, 0x4, R2 ;  /* 0x000000040b047825 */ /* 0x004fe200078e0202 */
[----:B0-----:R0:W2:Y:S05]  /*0aa0*/  LDG.E R6, desc[UR10][R8.64] ;  /* 0x0000000a08067981 */ /* 0x0010aa000c1e1900 */
[----:B------:R-:W2:Y:S01]  /*0ab0*/  LDG.E R4, desc[UR10][R4.64] ;  /* 0x0000000a04047981 */ /* 0x000ea2000c1e1900 */
[----:B------:R-:W-:-:S04]  /*0ac0*/  UIADD3 UR5, UPT, UPT, UR5, 0x1, URZ ;  /* 0x0000000105057890 */ /* 0x000fc8000fffe0ff */
[----:B------:R-:W-:Y:S01]  /*0ad0*/  UISETP.NE.AND UP0, UPT, UR5, URZ, UPT ;  /* 0x000000ff0500728c */ /* 0x000fe2000bf05270 */
[----:B0-----:R-:W-:Y:S02]  /*0ae0*/  IADD3 R8, P0, PT, R8, 0x4, RZ ;  /* 0x0000000408087810 */ /* 0x001fe40007f1e0ff */
[----:B------:R-:W-:Y:S02]  /*0af0*/  IADD3 R11, PT, PT, R11, 0x1, RZ ;  /* 0x000000010b0b7810 */ /* 0x000fe40007ffe0ff */
[----:B------:R-:W-:Y:S01]  /*0b00*/  IADD3.X R9, PT, PT, RZ, R9, RZ, P0, !PT ;  /* 0x00000009ff097210 */ /* 0x000fe200007fe4ff */
[----:B--2---:R-:W-:-:S03]  /*0b10*/  FFMA R15, R6, R4, R15 ;  /* 0x00000004060f7223 */ /* 0x004fc6000000000f */
[----:B------:R-:W-:Y:S05]  /*0b20*/  BRA.U UP0, `(.L_x_5) ;  /* 0xfffffffd00d87547 */ /* 0x000fea000b83ffff */
.L_x_2:
[----:B------:R-:W1:Y:S01]  /*0b30*/  LDC.64 R2, c[0x0][0x390] ;  /* 0x0000e400ff027b82 */ /* 0x000e620000000a00 */
[----:B------:R-:W-:-:S05]  /*0b40*/  IADD3 R7, PT, PT, R0, R7, RZ ;  /* 0x0000000700077210 */ /* 0x000fca0007ffe0ff */
[----:B-1----:R-:W-:-:S05]  /*0b50*/  IMAD.WIDE R2, R7, 0x4, R2 ;  /* 0x0000000407027825 */ /* 0x002fca00078e0202 */
[----:B0-----:R-:W-:Y:S01]  /*0b60*/  STG.E desc[UR10][R2.64], R15 ;  /* 0x0000000f02007986 */ /* 0x001fe2000c10190a */
[----:B------:R-:W-:Y:S05]  /*0b70*/  EXIT ;  /* 0x000000000000794d */ /* 0x000fea0003800000 */
.L_x_6:
[----:B------:R-:W-:-:S00]  /*0b80*/  BRA `(.L_x_6) ;  /* 0xfffffffc00fc7947 */ /* 0x000fc0000383ffff */
[----:B------:R-:W-:-:S00]  /*0b90*/  NOP ;  /* 0x0000000000007918 */ /* 0x000fc00000000000 */
        /* <DEDUP_REMOVED lines=14> */
.L_x_35:


//--------------------- .text._Z34multiplyMatrixGPUByBlocksThreads2DPfS_S_i --------------------------
	.section	.text._Z34multiplyMatrixGPUByBlocksThreads2DPfS_S_i,"ax",@progbits
	.align	128
        .global         _Z34multiplyMatrixGPUByBlocksThreads2DPfS_S_i
        .type           _Z34multiplyMatrixGPUByBlocksThreads2DPfS_S_i,@function
        .size           _Z34multiplyMatrixGPUByBlocksThreads2DPfS_S_i,(.L_x_36 - _Z34multiplyMatrixGPUByBlocksThreads2DPfS_S_i)
        .other          _Z34multiplyMatrixGPUByBlocksThreads2DPfS_S_i,@"STO_CUDA_ENTRY STV_DEFAULT"
_Z34multiplyMatrixGPUByBlocksThreads2DPfS_S_i:
.text._Z34multiplyMatrixGPUByBlocksThreads2DPfS_S_i:
        /* <DEDUP_REMOVED lines=32> */
.L_x_8:
        /* <DEDUP_REMOVED lines=57> */
.L_x_7:
        /* <DEDUP_REMOVED lines=42> */
.L_x_10:
        /* <DEDUP_REMOVED lines=29> */
.L_x_11:
        /* <DEDUP_REMOVED lines=9> */
.L_x_12:
        /* <DEDUP_REMOVED lines=10> */
.L_x_9:
[----:B------:R-:W1:Y:S01]  /*0b30*/  LDC.64 R2, c[0x0][0x390] ;  /* 0x0000e400ff027b82 */ /* 0x000e620000000a00 */
[----:B------:R-:W-:-:S05]  /*0b40*/  IADD3 R7, PT, PT, R0, R7, RZ ;  /* 0x0000000700077210 */ /* 0x000fca0007ffe0ff */
[----:B-1----:R-:W-:-:S05]  /*0b50*/  IMAD.WIDE R2, R7, 0x4, R2 ;  /* 0x0000000407027825 */ /* 0x002fca00078e0202 */
[----:B0-----:R-:W-:Y:S01]  /*0b60*/  STG.E desc[UR10][R2.64], R15 ;  /* 0x0000000f02007986 */ /* 0x001fe2000c10190a */
[----:B------:R-:W-:Y:S05]  /*0b70*/  EXIT ;  /* 0x000000000000794d */ /* 0x000fea0003800000 */
.L_x_13:
        /* <DEDUP_REMOVED lines=16> */
.L_x_36:


//--------------------- .text._Z45multiplyMatrixGPUByBlocksThreads1DNonMultiplePfS_S_i --------------------------
	.section	.text._Z45multiplyMatrixGPUByBlocksThreads1DNonMultiplePfS_S_i,"ax",@progbits
	.align	128
        .global         _Z45multiplyMatrixGPUByBlocksThreads1DNonMultiplePfS_S_i
        .type           _Z45multiplyMatrixGPUByBlocksThreads1DNonMultiplePfS_S_i,@function
        .size           _Z45multiplyMatrixGPUByBlocksThreads1DNonMultiplePfS_S_i,(.L_x_37 - _Z45multiplyMatrixGPUByBlocksThreads1DNonMultiplePfS_S_i)
        .other          _Z45multiplyMatrixGPUByBlocksThreads1DNonMultiplePfS_S_i,@"STO_CUDA_ENTRY STV_DEFAULT"
_Z45multiplyMatrixGPUByBlocksThreads1DNonMultiplePfS_S_i:
.text._Z45multiplyMatrixGPUByBlocksThreads1DNonMultiplePfS_S_i:
[----:B------:R-:W-:Y:S01]  /*0000*/  LDC R1, c[0x0][0x37c] ;  /* 0x0000df00ff017b82 */ /* 0x000fe20000000800 */
[----:B------:R-:W0:Y:S07]  /*0010*/  S2R R0, SR_TID.X ;  /* 0x0000000000007919 */ /* 0x000e2e0000002100 */
[----:B------:R-:W0:Y:S01]  /*0020*/  S2UR UR4, SR_CTAID.X ;  /* 0x00000000000479c3 */ /* 0x000e220000002500 */
[----:B------:R-:W1:Y:S07]  /*0030*/  LDCU UR12, c[0x0][0x398] ;  /* 0x00007300ff0c77ac */ /* 0x000e6e0008000800 */
[----:B------:R-:W0:Y:S02]  /*0040*/  LDC R3, c[0x0][0x360] ;  /* 0x0000d800ff037b82 */ /* 0x000e240000000800 */
[----:B0-----:R-:W-:-:S05]  /*0050*/  IMAD R0, R3, UR4, R0 ;  /* 0x0000000403007c24 */ /* 0x001fca000f8e0200 */
[----:B-1----:R-:W-:-:S13]  /*0060*/  ISETP.GE.AND P0, PT, R0, UR12, PT ;  /* 0x0000000c00007c0c */ /* 0x002fda000bf06270 */
[----:B------:R-:W-:Y:S05]  /*0070*/  @P0 EXIT ;  /* 0x000000000000094d */ /* 0x000fea0003800000 */
[----:B------:R-:W0:Y:S01]  /*0080*/  S2R R7, SR_CTAID.Y ;  /* 0x0000000000077919 */ /* 0x000e220000002600 */
[----:B------:R-:W-:Y:S01]  /*0090*/  UISETP.GE.AND UP0, UPT, UR12, 0x1, UPT ;  /* 0x000000010c00788c */ /* 0x000fe2000bf06270 */
[----:B------:R-:W-:Y:S01]  /*00a0*/  HFMA2 R14, -RZ, RZ, 0, 0 ;  /* 0x00000000ff0e7431 */ /* 0x000fe200000001ff */
[----:B------:R-:W1:Y:S07]  /*00b0*/  LDCU.64 UR10, c[0x0][0x358] ;  /* 0x00006b00ff0a77ac */ /* 0x000e6e0008000a00 */
[----:B------:R-:W-:Y:S05]  /*00c0*/  BRA.U !UP0, `(.L_x_14) ;  /* 0x00000009089c7547 */ /* 0x000fea000b800000 */
[----:B------:R-:W-:Y:S02]  /*00d0*/  UISETP.GE.U32.AND UP1, UPT, UR12, 0x10, UPT ;  /* 0x000000100c00788c */ /* 0x000fe4000bf26070 */
[----:B0-----:R-:W-:Y:S01]  /*00e0*/  IMAD R6, R7, UR12, RZ ;  /* 0x0000000c07067c24 */ /* 0x001fe2000f8e02ff */
[----:B------:R-:W-:Y:S02]  /*00f0*/  ULOP3.LUT UR8, UR12, 0xf, URZ, 0xc0, !UPT ;  /* 0x0000000f0c087892 */ /* 0x000fe4000f8ec0ff */
[----:B------:R-:W-:Y:S01]  /*0100*/  IMAD R8, R0, UR12, RZ ;  /* 0x0000000c00087c24 */ /* 0x000fe2000f8e02ff */
[----:B------:R-:W-:Y:S01]  /*0110*/  MOV R14, RZ ;  /* 0x000000ff000e7202 */ /* 0x000fe20000000f00 */
[----:B------:R-:W-:Y:S01]  /*0120*/  UMOV UR4, URZ ;  /* 0x000000ff00047c82 */ /* 0x000fe20008000000 */
[----:B------:R-:W-:Y:S01]  /*0130*/  UISETP.NE.AND UP0, UPT, UR8, URZ, UPT ;  /* 0x000000ff0800728c */ /* 0x000fe2000bf05270 */
[----:B------:R-:W-:Y:S10]  /*0140*/  BRA.U !UP1, `(.L_x_15) ;  /* 0x0000000509107547 */ /* 0x000ff4000b800000 */
[----:B------:R-:W0:Y:S01]  /*0150*/  LDC.64 R2, c[0x0][0x380] ;  /* 0x0000e000ff027b82 */ /* 0x000e220000000a00 */
[----:B------:R-:W2:Y:S01]  /*0160*/  LDCU.64 UR6, c[0x0][0x388] ;  /* 0x00007100ff0677ac */ /* 0x000ea20008000a00 */
[----:B------:R-:W-:Y:S02]  /*0170*/  MOV R14, RZ ;  /* 0x000000ff000e7202 */ /* 0x000fe40000000f00 */
[----:B------:R-:W-:Y:S01]  /*0180*/  MOV R9, R8 ;  /* 0x0000000800097202 */ /* 0x000fe20000000f00 */
[----:B------:R-:W-:-:S04]  /*0190*/  ULOP3.LUT UR4, UR12, 0x7ffffff0, URZ, 0xc0, !UPT ;  /* 0x7ffffff00c047892 */ /* 0x000fc8000f8ec0ff */
[----:B------:R-:W-:Y:S02]  /*01a0*/  UIADD3 UR9, UPT, UPT, -UR4, URZ, URZ ;  /* 0x000000ff04097290 */ /* 0x000fe4000fffe1ff */
[----:B--2---:R-:W-:-:S04]  /*01b0*/  UIADD3 UR5, UP1, UPT, UR6, 0x20, URZ ;  /* 0x0000002006057890 */ /* 0x004fc8000ff3e0ff */
[----:B------:R-:W-:Y:S01]  /*01c0*/  UIADD3.X UR6, UPT, UPT, URZ, UR7, URZ, UP1, !UPT ;  /* 0x00000007ff067290 */ /* 0x000fe20008ffe4ff */
[----:B0-----:R-:W-:-:S03]  /*01d0*/  IMAD.WIDE.U32 R2, R6, 0x4, R2 ;  /* 0x0000000406027825 */ /* 0x001fc600078e0002 */
[----:B------:R-:W-:-:S04]  /*01e0*/  IADD3 R4, P0, PT, R2, 0x20, RZ ;  /* 0x0000002002047810 */ /* 0x000fc80007f1e0ff */
[----:B------:R-:W-:-:S09]  /*01f0*/  IADD3.X R5, PT, PT, RZ, R3, RZ, P0, !PT ;  /* 0x00000003ff057210 */ /* 0x000fd200007fe4ff */
.L_x_16:
[----:B------:R-:W-:Y:S01]  /*0200*/  MOV R2, UR5 ;  /* 0x0000000500027c02 */ /* 0x000fe20008000f00 */
[----:B-1----:R-:W2:Y:S01]  /*0210*/  LDG.E R15, desc[UR10][R4.64+-0x20] ;  /* 0xffffe00a040f7981 */ /* 0x002ea2000c1e1900 */
        /* <DEDUP_REMOVED lines=18> */
[----:B------:R-:W2:Y:S01]  /*0340*/  LDG.E R15, desc[UR10][R4.64+-0x4] ;  /* 0xfffffc0a040f7981 */ /* 0x000ea2000c1e1900 */
[----:B---3--:R-:W-:-:S03]  /*0350*/  FFMA R24, R17, R24, R16 ;  /* 0x0000001811187223 */ /* 0x008fc60000000010 */
[----:B------:R-:W2:Y:S01]  /*0360*/  LDG.E R14, desc[UR10][R2.64+-0x4] ;  /* 0xfffffc0a020e7981 */ /* 0x000ea2000c1e1900 */
[----:B----4-:R-:W-:-:S03]  /*0370*/  FFMA R25, R19, R18, R24 ;  /* 0x0000001213197223 */ /* 0x010fc60000000018 */
[----:B------:R-:W3:Y:S04]  /*0380*/  LDG.E R16, desc[UR10][R4.64] ;  /* 0x0000000a04107981 */ /* 0x000ee8000c1e1900 */
[----:B------:R-:W3:Y:S01]  /*0390*/  LDG.E R17, desc[UR10][R2.64] ;  /* 0x0000000a02117981 */ /* 0x000ee2000c1e1900 */
[----:B-----5:R-:W-:-:S03]  /*03a0*/  FFMA R25, R20, R21, R25 ;  /* 0x0000001514197223 */ /* 0x020fc60000000019 */
[----:B------:R-:W4:Y:S04]  /*03b0*/  LDG.E R18, desc[UR10][R4.64+0x4] ;  /* 0x0000040a04127981 */ /* 0x000f28000c1e1900 */
[----:B------:R-:W4:Y:S01]  /*03c0*/  LDG.E R19, desc[UR10][R2.64+0x4] ;  /* 0x0000040a02137981 */ /* 0x000f22000c1e1900 */
[----:B------:R-:W-:-:S03]  /*03d0*/  FFMA R25, R22, R23, R25 ;  /* 0x0000001716197223 */ /* 0x000fc60000000019 */
[----:B------:R-:W5:Y:S04]  /*03e0*/  LDG.E R20, desc[UR10][R4.64+0x8] ;  /* 0x0000080a04147981 */ /* 0x000f68000c1e1900 */
[----:B------:R-:W5:Y:S01]  /*03f0*/  LDG.E R21, desc[UR10][R2.64+0x8] ;  /* 0x0000080a02157981 */ /* 0x000f62000c1e1900 */
[----:B------:R-:W-:-:S03]  /*0400*/  FFMA R25, R10, R11, R25 ;  /* 0x0000000b0a197223 */ /* 0x000fc60000000019 */
[----:B------:R-:W5:Y:S04]  /*0410*/  LDG.E R22, desc[UR10][R4.64+0xc] ;  /* 0x00000c0a04167981 */ /* 0x000f68000c1e1900 */
[----:B------:R-:W5:Y:S04]  /*0420*/  LDG.E R23, desc[UR10][R2.64+0xc] ;  /* 0x00000c0a02177981 */ /* 0x000f68000c1e1900 */
[----:B------:R-:W5:Y:S01]  /*0430*/  LDG.E R10, desc[UR10][R4.64+0x10] ;  /* 0x0000100a040a7981 */ /* 0x000f62000c1e1900 */
[----:B------:R-:W-:-:S03]  /*0440*/  FFMA R28, R12, R13, R25 ;  /* 0x0000000d0c1c7223 */ /* 0x000fc60000000019 */
[----:B------:R-:W5:Y:S04]  /*0450*/  LDG.E R11, desc[UR10][R2.64+0x10] ;  /* 0x0000100a020b7981 */ /* 0x000f68000c1e1900 */
[----:B------:R-:W5:Y:S04]  /*0460*/  LDG.E R24, desc[UR10][R4.64+0x14] ;  /* 0x0000140a04187981 */ /* 0x000f68000c1e1900 */
[----:B------:R-:W5:Y:S04]  /*0470*/  LDG.E R25, desc[UR10][R2.64+0x14] ;  /* 0x0000140a02197981 */ /* 0x000f68000c1e1900 */
[----:B------:R0:W5:Y:S04]  /*0480*/  LDG.E R13, desc[UR10][R4.64+0x18] ;  /* 0x0000180a040d7981 */ /* 0x000168000c1e1900 */
[----:B------:R-:W5:Y:S01]  /*0490*/  LDG.E R12, desc[UR10][R2.64+0x18] ;  /* 0x0000180a020c7981 */ /* 0x000f62000c1e1900 */
        /* <DEDUP_REMOVED lines=12> */
[----:B------:R-:W-:-:S04]  /*0560*/  FFMA R13, R13, R12, R24 ;  /* 0x0000000c0d0d7223 */ /* 0x000fc80000000018 */
[----:B------:R-:W-:Y:S01]  /*0570*/  FFMA R14, R26, R27, R13 ;  /* 0x0000001b1a0e7223 */ /* 0x000fe2000000000d */
[----:B------:R-:W-:Y:S06]  /*0580*/  BRA.U UP1, `(.L_x_16) ;  /* 0xfffffffd011c7547 */ /* 0x000fec000b83ffff */
.L_x_15:
[----:B------:R-:W-:Y:S05]  /*0590*/  BRA.U !UP0, `(.L_x_14) ;  /* 0x0000000508687547 */ /* 0x000fea000b800000 */
[----:B------:R-:W-:Y:S02]  /*05a0*/  UISETP.GE.U32.AND UP0, UPT, UR8, 0x8, UPT ;  /* 0x000000080800788c */ /* 0x000fe4000bf06070 */
[----:B------:R-:W-:-:S04]  /*05b0*/  ULOP3.LUT UR6, UR12, 0x7, URZ, 0xc0, !UPT ;  /* 0x000000070c067892 */ /* 0x000fc8000f8ec0ff */
[----:B------:R-:W-:-:S03]  /*05c0*/  UISETP.NE.AND UP1, UPT, UR6, URZ, UPT ;  /* 0x000000ff0600728c */ /* 0x000fc6000bf25270 */
[----:B------:R-:W-:Y:S08]  /*05d0*/  BRA.U !UP0, `(.L_x_17) ;  /* 0x0000000108907547 */ /* 0x000ff0000b800000 */
[----:B------:R-:W0:Y:S01]  /*05e0*/  LDC.64 R10, c[0x0][0x380] ;  /* 0x0000e000ff0a7b82 */ /* 0x000e220000000a00 */
[C---:B------:R-:W-:Y:S02]  /*05f0*/  IADD3 R9, PT, PT, R6.reuse, UR4, RZ ;  /* 0x0000000406097c10 */ /* 0x040fe4000fffe0ff */
[----:B------:R-:W-:Y:S02]  /*0600*/  IADD3 R12, P0, PT, R6, UR4, RZ ;  /* 0x00000004060c7c10 */ /* 0x000fe4000ff1e0ff */
[----:B------:R-:W-:-:S03]  /*0610*/  IADD3 R13, PT, PT, R8, UR4, RZ ;  /* 0x00000004080d7c10 */ /* 0x000fc6000fffe0ff */
[----:B------:R-:W2:Y:S08]  /*0620*/  LDC.64 R2, c[0x0][0x380] ;  /* 0x0000e000ff027b82 */ /* 0x000eb00000000a00 */
[----:B------:R-:W3:Y:S01]  /*0630*/  LDC.64 R4, c[0x0][0x388] ;  /* 0x0000e200ff047b82 */ /* 0x000ee20000000a00 */
[----:B0-----:R-:W-:Y:S01]  /*0640*/  IMAD.WIDE.U32 R10, R9, 0x4, R10 ;  /* 0x00000004090a7825 */ /* 0x001fe200078e000a */
[----:B------:R-:W-:-:S04]  /*0650*/  IADD3.X R9, PT, PT, RZ, RZ, RZ, P0, !PT ;  /* 0x000000ffff097210 */ /* 0x000fc800007fe4ff */
[----:B-1----:R-:W4:Y:S01]  /*0660*/  LDG.E R15, desc[UR10][R10.64] ;  /* 0x0000000a0a0f7981 */ /* 0x002f22000c1e1900 */
[----:B--2---:R-:W-:-:S04]  /*0670*/  LEA R2, P0, R12, R2, 0x2 ;  /* 0x000000020c027211 */ /* 0x004fc800078010ff */
[----:B------:R-:W-:Y:S01]  /*0680*/  LEA.HI.X R3, R12, R3, R9, 0x2, P0 ;  /* 0x000000030c037211 */ /* 0x000fe200000f1409 */
[----:B---3--:R-:W-:-:S04]  /*0690*/  IMAD.WIDE R4, R13, 0x4, R4 ;  /* 0x000000040d047825 */ /* 0x008fc800078e0204 */
[----:B------:R-:W2:Y:S04]  /*06a0*/  LDG.E R18, desc[UR10][R2.64+0x4] ;  /* 0x0000040a02127981 */ /* 0x000ea8000c1e1900 */
[----:B------:R-:W4:Y:S04]  /*06b0*/  LDG.E R16, desc[UR10][R4.64] ;  /* 0x0000000a04107981 */ /* 0x000f28000c1e1900 */
[----:B------:R-:W2:Y:S04]  /*06c0*/  LDG.E R17, desc[UR10][R4.64+0x4] ;  /* 0x0000040a04117981 */ /* 0x000ea8000c1e1900 */
[----:B------:R-:W3:Y:S04]  /*06d0*/  LDG.E R19, desc[UR10][R4.64+0x8] ;  /* 0x0000080a04137981 */ /* 0x000ee8000c1e1900 */
[----:B------:R-:W3:Y:S04]  /*06e0*/  LDG.E R20, desc[UR10][R2.64+0x8] ;  /* 0x0000080a02147981 */ /* 0x000ee8000c1e1900 */
        /* <DEDUP_REMOVED lines=11> */
[----:B----4-:R-:W-:-:S04]  /*07a0*/  FFMA R15, R15, R16, R14 ;  /* 0x000000100f0f7223 */ /* 0x010fc8000000000e */
[----:B--2---:R-:W-:-:S04]  /*07b0*/  FFMA R15, R18, R17, R15 ;  /* 0x00000011120f7223 */ /* 0x004fc8000000000f */
[----:B---3--:R-:W-:-:S04]  /*07c0*/  FFMA R15, R20, R19, R15 ;  /* 0x00000013140f7223 */ /* 0x008fc8000000000f */
[----:B-----5:R-:W-:-:S04]  /*07d0*/  FFMA R15, R22, R21, R15 ;  /* 0x00000015160f7223 */ /* 0x020fc8000000000f */
[----:B------:R-:W-:-:S04]  /*07e0*/  FFMA R15, R24, R23, R15 ;  /* 0x00000017180f7223 */ /* 0x000fc8000000000f */
[----:B------:R-:W-:-:S04]  /*07f0*/  FFMA R12, R12, R13, R15 ;  /* 0x0000000d0c0c7223 */ /* 0x000fc8000000000f */
[----:B------:R-:W-:-:S04]  /*0800*/  FFMA R10, R9, R10, R12 ;  /* 0x0000000a090a7223 */ /* 0x000fc8000000000c */
[----:B------:R-:W-:-:S07]  /*0810*/  FFMA R14, R25, R11, R10 ;  /* 0x0000000b190e7223 */ /* 0x000fce000000000a */
.L_x_17:
        /* <DEDUP_REMOVED lines=8> */
[----:B------:R-:W-:Y:S02]  /*08a0*/  IADD3 R9, PT, PT, R8, UR4, RZ ;  /* 0x0000000408097c10 */ /* 0x000fe4000fffe0ff */
[----:B------:R-:W-:Y:S01]  /*08b0*/  IADD3.X R16, PT, PT, RZ, RZ, RZ, P0, !PT ;  /* 0x000000ffff107210 */ /* 0x000fe200007fe4ff */
[----:B------:R-:W2:Y:S08]  /*08c0*/  LDC.64 R2, c[0x0][0x380] ;  /* 0x0000e000ff027b82 */ /* 0x000eb00000000a00 */
[----:B------:R-:W3:Y:S01]  /*08d0*/  LDC.64 R12, c[0x0][0x388] ;  /* 0x0000e200ff0c7b82 */ /* 0x000ee20000000a00 */
[----:B0-----:R-:W-:-:S06]  /*08e0*/  IMAD.WIDE.U32 R10, R11, 0x4, R4 ;  /* 0x000000040b0a7825 */ /* 0x001fcc00078e0004 */
[----:B-1----:R-:W4:Y:S01]  /*08f0*/  LDG.E R11, desc[UR10][R10.64] ;  /* 0x0000000a0a0b7981 */ /* 0x002f22000c1e1900 */
[----:B--2---:R-:W-:-:S04]  /*0900*/  LEA R2, P0, R15, R2, 0x2 ;  /* 0x000000020f027211 */ /* 0x004fc800078010ff */
[----:B------:R-:W-:Y:S01]  /*0910*/  LEA.HI.X R3, R15, R3, R16, 0x2, P0 ;  /* 0x000000030f037211 */ /* 0x000fe200000f1410 */
[----:B---3--:R-:W-:-:S04]  /*0920*/  IMAD.WIDE R4, R9, 0x4, R12 ;  /* 0x0000000409047825 */ /* 0x008fc800078e020c */
[----:B------:R-:W2:Y:S04]  /*0930*/  LDG.E R16, desc[UR10][R2.64+0x8] ;  /* 0x0000080a02107981 */ /* 0x000ea8000c1e1900 */
[----:B------:R-:W4:Y:S04]  /*0940*/  LDG.E R9, desc[UR10][R4.64] ;  /* 0x0000000a04097981 */ /* 0x000f28000c1e1900 */
[----:B------:R-:W3:Y:S04]  /*0950*/  LDG.E R13, desc[UR10][R4.64+0x4] ;  /* 0x0000040a040d7981 */ /* 0x000ee8000c1e1900 */
[----:B------:R-:W3:Y:S04]  /*0960*/  LDG.E R12, desc[UR10][R2.64+0x4] ;  /* 0x0000040a020c7981 */ /* 0x000ee8000c1e1900 */
[----:B------:R-:W2:Y:S04]  /*0970*/  LDG.E R15, desc[UR10][R4.64+0x8] ;  /* 0x0000080a040f7981 */ /* 0x000ea8000c1e1900 */
[----:B------:R-:W5:Y:S04]  /*0980*/  LDG.E R17, desc[UR10][R4.64+0xc] ;  /* 0x00000c0a04117981 */ /* 0x000f68000c1e1900 */
[----:B------:R-:W5:Y:S01]  /*0990*/  LDG.E R18, desc[UR10][R2.64+0xc] ;  /* 0x00000c0a02127981 */ /* 0x000f62000c1e1900 */
[----:B------:R-:W-:Y:S01]  /*09a0*/  UIADD3 UR4, UPT, UPT, UR4, 0x4, URZ ;  /* 0x0000000404047890 */ /* 0x000fe2000fffe0ff */
[----:B----4-:R-:W-:-:S04]  /*09b0*/  FFMA R9, R11, R9, R14 ;  /* 0x000000090b097223 */ /* 0x010fc8000000000e */
[----:B---3--:R-:W-:-:S04]  /*09c0*/  FFMA R9, R12, R13, R9 ;  /* 0x0000000d0c097223 */ /* 0x008fc80000000009 */
[----:B--2---:R-:W-:-:S04]  /*09d0*/  FFMA R9, R16, R15, R9 ;  /* 0x0000000f10097223 */ /* 0x004fc80000000009 */
[----:B-----5:R-:W-:-:S07]  /*09e0*/  FFMA R14, R18, R17, R9 ;  /* 0x00000011120e7223 */ /* 0x020fce0000000009 */
.L_x_18:
[----:B------:R-:W-:Y:S05]  /*09f0*/  BRA.U !UP1, `(.L_x_14) ;  /* 0x0000000109507547 */ /* 0x000fea000b800000 */
[----:B------:R-:W0:Y:S01]  /*0a00*/  LDC.64 R4, c[0x0][0x380] ;  /* 0x0000e000ff047b82 */ /* 0x000e220000000a00 */
[----:B------:R-:W-:Y:S01]  /*0a10*/  IADD3 R9, PT, PT, R6, UR4, RZ ;  /* 0x0000000406097c10 */ /* 0x000fe2000fffe0ff */
[----:B------:R-:W-:Y:S01]  /*0a20*/  UIADD3 UR5, UPT, UPT, -UR5, URZ, URZ ;  /* 0x000000ff05057290 */ /* 0x000fe2000fffe1ff */
[----:B------:R-:W-:-:S05]  /*0a30*/  IADD3 R11, PT, PT, R8, UR4, RZ ;  /* 0x00000004080b7c10 */ /* 0x000fca000fffe0ff */
[----:B------:R-:W2:Y:S01]  /*0a40*/  LDC.64 R2, c[0x0][0x388] ;  /* 0x0000e200ff027b82 */ /* 0x000ea20000000a00 */
[----:B0-----:R-:W-:-:S03]  /*0a50*/  IMAD.WIDE.U32 R4, R9, 0x4, R4 ;  /* 0x0000000409047825 */ /* 0x001fc600078e0004 */
[----:B------:R-:W-:Y:S02]  /*0a60*/  MOV R6, R4 ;  /* 0x0000000400067202 */ /* 0x000fe40000000f00 */
[----:B------:R-:W-:-:S07]  /*0a70*/  MOV R13, R5 ;  /* 0x00000005000d7202 */ /* 0x000fce0000000f00 */
.L_x_19:
[----:B--2---:R-:W-:Y:S01]  /*0a80*/  IMAD.WIDE R4, R11, 0x4, R2 ;  /* 0x000000040b047825 */ /* 0x004fe200078e0202 */
[----:B------:R-:W-:Y:S02]  /*0a90*/  MOV R9, R13 ;  /* 0x0000000d00097202 */ /* 0x000fe40000000f00 */
[----:B------:R-:W-:-:S03]  /*0aa0*/  MOV R8, R6 ;  /* 0x0000000600087202 */ /* 0x000fc60000000f00 */
[----:B-1----:R-:W2:Y:S04]  /*0ab0*/  LDG.E R4, desc[UR10][R4.64] ;  /* 0x0000000a04047981 */ /* 0x002ea8000c1e1900 */
[----:B------:R-:W2:Y:S01]  /*0ac0*/  LDG.E R9, desc[UR10][R8.64] ;  /* 0x0000000a08097981 */ /* 0x000ea2000c1e1900 */
[----:B------:R-:W-:Y:S01]  /*0ad0*/  UIADD3 UR5, UPT, UPT, UR5, 0x1, URZ ;  /* 0x0000000105057890 */ /* 0x000fe2000fffe0ff */
[----:B------:R-:W-:Y:S02]  /*0ae0*/  IADD3 R6, P0, PT, R6, 0x4, RZ ;  /* 0x0000000406067810 */ /* 0x000fe40007f1e0ff */
[----:B------:R-:W-:Y:S01]  /*0af0*/  IADD3 R11, PT, PT, R11, 0x1, RZ ;  /* 0x000000010b0b7810 */ /* 0x000fe20007ffe0ff */
[----:B------:R-:W-:Y:S01]  /*0b00*/  UISETP.NE.AND UP0, UPT, UR5, URZ, UPT ;  /* 0x000000ff0500728c */ /* 0x000fe2000bf05270 */
[----:B------:R-:W-:Y:S01]  /*0b10*/  IADD3.X R13, PT, PT, RZ, R13, RZ, P0, !PT ;  /* 0x0000000dff0d7210 */ /* 0x000fe200007fe4ff */
[----:B--2---:R-:W-:-:S07]  /*0b20*/  FFMA R14, R9, R4, R14 ;  /* 0x00000004090e7223 */ /* 0x004fce000000000e */
[----:B------:R-:W-:Y:S05]  /*0b30*/  BRA.U UP0, `(.L_x_19) ;  /* 0xfffffffd00d07547 */ /* 0x000fea000b83ffff */
.L_x_14:
[----:B------:R-:W2:Y:S01]  /*0b40*/  LDC.64 R2, c[0x0][0x390] ;  /* 0x0000e400ff027b82 */ /* 0x000ea20000000a00 */
[----:B0-----:R-:W-:-:S04]  /*0b50*/  IMAD R7, R7, UR12, R0 ;  /* 0x0000000c07077c24 */ /* 0x001fc8000f8e0200 */
[----:B--2---:R-:W-:-:S05]  /*0b60*/  IMAD.WIDE R2, R7, 0x4, R2 ;  /* 0x0000000407027825 */ /* 0x004fca00078e0202 */
[----:B-1----:R-:W-:Y:S01]  /*0b70*/  STG.E desc[UR10][R2.64], R14 ;  /* 0x0000000e02007986 */ /* 0x002fe2000c10190a */
[----:B------:R-:W-:Y:S05]  /*0b80*/  EXIT ;  /* 0x000000000000794d */ /* 0x000fea0003800000 */
.L_x_20:
        /* <DEDUP_REMOVED lines=15> */
.L_x_37:


//--------------------- .text._Z34multiplyMatrixGPUByBlocksThreads1DPfS_S_i --------------------------
	.section	.text._Z34multiplyMatrixGPUByBlocksThreads1DPfS_S_i,"ax",@progbits
	.align	128
        .global         _Z34multiplyMatrixGPUByBlocksThreads1DPfS_S_i
        .type           _Z34multiplyMatrixGPUByBlocksThreads1DPfS_S_i,@function
        .size           _Z34multiplyMatrixGPUByBlocksThreads1DPfS_S_i,(.L_x_38 - _Z34multiplyMatrixGPUByBlocksThreads1DPfS_S_i)
        .other          _Z34multiplyMatrixGPUByBlocksThreads1DPfS_S_i,@"STO_CUDA_ENTRY STV_DEFAULT"
_Z34multiplyMatrixGPUByBlocksThreads1DPfS_S_i:
.text._Z34multiplyMatrixGPUByBlocksThreads1DPfS_S_i:
        /* <DEDUP_REMOVED lines=32> */
.L_x_23:
        /* <DEDUP_REMOVED lines=57> */
.L_x_22:
        /* <DEDUP_REMOVED lines=41> */
.L_x_24:
        /* <DEDUP_REMOVED lines=29> */
.L_x_25:
        /* <DEDUP_REMOVED lines=9> */
.L_x_26:
        /* <DEDUP_REMOVED lines=12> */
.L_x_21:
[----:B------:R-:W2:Y:S01]  /*0b40*/  LDC.64 R2, c[0x0][0x390] ;  /* 0x0000e400ff027b82 */ /* 0x000ea20000000a00 */
[----:B0-----:R-:W-:-:S04]  /*0b50*/  IMAD R7, R7, UR12, R0 ;  /* 0x0000000c07077c24 */ /* 0x001fc8000f8e0200 */
[----:B--2---:R-:W-:-:S05]  /*0b60*/  IMAD.WIDE R2, R7, 0x4, R2 ;  /* 0x0000000407027825 */ /* 0x004fca00078e0202 */
[----:B-1----:R-:W-:Y:S01]  /*0b70*/  STG.E desc[UR10][R2.64], R14 ;  /* 0x0000000e02007986 */ /* 0x002fe2000c10190a */
[----:B------:R-:W-:Y:S05]  /*0b80*/  EXIT ;  /* 0x000000000000794d */ /* 0x000fea0003800000 */
.L_x_27:
        /* <DEDUP_REMOVED lines=15> */
.L_x_38:


//--------------------- .text._Z25multiplyMatrixGPUByBlocksPfS_S_i --------------------------
	.section	.text._Z25multiplyMatrixGPUByBlocksPfS_S_i,"ax",@progbits
	.align	128
        .global         _Z25multiplyMatrixGPUByBlocksPfS_S_i
        .type           _Z25multiplyMatrixGPUByBlocksPfS_S_i,@function
        .size           _Z25multiplyMatrixGPUByBlocksPfS_S_i,(.L_x_39 - _Z25multiplyMatrixGPUByBlocksPfS_S_i)
        .other          _Z25multiplyMatrixGPUByBlocksPfS_S_i,@"STO_CUDA_ENTRY STV_DEFAULT"
_Z25multiplyMatrixGPUByBlocksPfS_S_i:
.text._Z25multiplyMatrixGPUByBlocksPfS_S_i:
[----:B------:R-:W-:Y:S08]  /*0000*/  LDC R1, c[0x0][0x37c] ;  /* 0x0000df00ff017b82 */ /* 0x000ff00000000800 */
[----:B------:R-:W0:Y:S01]  /*0010*/  LDC R0, c[0x0][0x398] ;  /* 0x0000e600ff007b82 */ /* 0x000e220000000800 */
[----:B------:R-:W1:Y:S01]  /*0020*/  S2R R7, SR_CTAID.X ;  /* 0x0000000000077919 */ /* 0x000e620000002500 */
[----:B------:R-:W2:Y:S01]  /*0030*/  LDCU.64 UR4, c[0x0][0x358] ;  /* 0x00006b00ff0477ac */ /* 0x000ea20008000a00 */
[----:B------:R-:W-:-:S05]  /*0040*/  HFMA2 R10, -RZ, RZ, 0, 0 ;  /* 0x00000000ff0a7431 */ /* 0x000fca00000001ff */
[----:B------:R-:W3:Y:S01]  /*0050*/  S2UR UR6, SR_CTAID.Y ;  /* 0x00000000000679c3 */ /* 0x000ee20000002600 */
[----:B0-----:R-:W-:-:S13]  /*0060*/  ISETP.GE.AND P0, PT, R0, 0x1, PT ;  /* 0x000000010000780c */ /* 0x001fda0003f06270 */
[----:B-123--:R-:W-:Y:S05]  /*0070*/  @!P0 BRA `(.L_x_28) ;  /* 0x0000000800d48947 */ /* 0x00efea0003800000 */
[C---:B------:R-:W-:Y:S01]  /*0080*/  ISETP.GE.U32.AND P1, PT, R0.reuse, 0x10, PT ;  /* 0x000000100000780c */ /* 0x040fe20003f26070 */
[C---:B------:R-:W-:Y:S01]  /*0090*/  IMAD R6, R0.reuse, UR6, RZ ;  /* 0x0000000600067c24 */ /* 0x040fe2000f8e02ff */
[----:B------:R-:W-:Y:S01]  /*00a0*/  LOP3.LUT R22, R0, 0xf, RZ, 0xc0, !PT ;  /* 0x0000000f00167812 */ /* 0x000fe200078ec0ff */
[----:B------:R-:W-:Y:S01]  /*00b0*/  IMAD R8, R7, R0, RZ ;  /* 0x0000000007087224 */ /* 0x000fe200078e02ff */
[----:B------:R-:W-:Y:S01]  /*00c0*/  MOV R9, RZ ;  /* 0x000000ff00097202 */ /* 0x000fe20000000f00 */
[----:B------:R-:W-:Y:S01]  /*00d0*/  IMAD.MOV.U32 R10, RZ, RZ, RZ ;  /* 0x000000ffff0a7224 */ /* 0x000fe200078e00ff */
[----:B------:R-:W-:-:S07]  /*00e0*/  ISETP.NE.AND P0, PT, R22, RZ, PT ;  /* 0x000000ff1600720c */ /* 0x000fce0003f05270 */
[----:B------:R-:W-:Y:S06]  /*00f0*/  @!P1 BRA `(.L_x_29) ;  /* 0x0000000400109947 */ /* 0x000fec0003800000 */
[----:B------:R-:W0:Y:S01]  /*0100*/  LDC.64 R2, c[0x0][0x380] ;  /* 0x0000e000ff027b82 */ /* 0x000e220000000a00 */
[----:B------:R-:W-:Y:S01]  /*0110*/  LOP3.LUT R9, R0, 0x7ffffff0, RZ, 0xc0, !PT ;  /* 0x7ffffff000097812 */ /* 0x000fe200078ec0ff */
[----:B------:R-:W-:-:S03]  /*0120*/  IMAD.MOV.U32 R10, RZ, RZ, RZ ;  /* 0x000000ffff0a7224 */ /* 0x000fc600078e00ff */
[----:B------:R-:W-:-:S03]  /*0130*/  IADD3 R11, PT, PT, -R9, RZ, RZ ;  /* 0x000000ff090b7210 */ /* 0x000fc60007ffe1ff */
[----:B------:R-:W1:Y:S01]  /*0140*/  LDC.64 R4, c[0x0][0x388] ;  /* 0x0000e200ff047b82 */ /* 0x000e620000000a00 */
[----:B0-----:R-:W-:-:S03]  /*0150*/  IMAD.WIDE.U32 R2, R6, 0x4, R2 ;  /* 0x0000000406027825 */ /* 0x001fc600078e0002 */
[----:B------:R-:W-:Y:S01]  /*0160*/  IADD3 R13, P1, PT, R2, 0x20, RZ ;  /* 0x00000020020d7810 */ /* 0x000fe20007f3e0ff */
[----:B-1----:R-:W-:-:S04]  /*0170*/  IMAD.WIDE.U32 R4, R8, 0x4, R4 ;  /* 0x0000000408047825 */ /* 0x002fc800078e0004 */
[----:B------:R-:W-:Y:S01]  /*0180*/  IMAD.X R12, RZ, RZ, R3, P1 ;  /* 0x000000ffff0c7224 */ /* 0x000fe200008e0603 */
[----:B------:R-:W-:-:S04]  /*0190*/  IADD3 R2, P2, PT, R4, 0x20, RZ ;  /* 0x0000002004027810 */ /* 0x000fc80007f5e0ff */
[----:B------:R-:W-:-:S09]  /*01a0*/  IADD3.X R3, PT, PT, RZ, R5, RZ, P2, !PT ;  /* 0x00000005ff037210 */ /* 0x000fd200017fe4ff */
.L_x_30:
[----:B------:R-:W-:Y:S01]  /*01b0*/  MOV R4, R13 ;  /* 0x0000000d00047202 */ /* 0x000fe20000000f00 */
[----:B------:R-:W-:Y:S01]  /*01c0*/  IMAD.MOV.U32 R5, RZ, RZ, R12 ;  /* 0x000000ffff057224 */ /* 0x000fe200078e000c */
[----:B------:R-:W2:Y:S04]  /*01d0*/  LDG.E R26, desc[UR4][R2.64+-0x1c] ;  /* 0xffffe404021a7981 */ /* 0x000ea8000c1e1900 */
[----:B------:R-:W3:Y:S04]  /*01e0*/  LDG.E R13, desc[UR4][R4.64+-0x20] ;  /* 0xffffe004040d7981 */ /* 0x000ee8000c1e1900 */
[----:B------:R-:W3:Y:S04]  /*01f0*/  LDG.E R12, desc[UR4][R2.64+-0x20] ;  /* 0xffffe004020c7981 */ /* 0x000ee8000c1e1900 */
[----:B------:R-:W2:Y:S04]  /*0200*/  LDG.E R17, desc[UR4][R4.64+-0x1c] ;  /* 0xffffe40404117981 */ /* 0x000ea8000c1e1900 */
        /* <DEDUP_REMOVED lines=8> */
[----:B------:R-:W5:Y:S01]  /*0290*/  LDG.E R15, desc[UR4][R2.64+-0x4] ;  /* 0xfffffc04020f7981 */ /* 0x000f62000c1e1900 */
[----:B---3--:R-:W-:-:S03]  /*02a0*/  FFMA R14, R13, R12, R10 ;  /* 0x0000000c0d0e7223 */ /* 0x008fc6000000000a */
[----:B------:R-:W3:Y:S04]  /*02b0*/  LDG.E R10, desc[UR4][R4.64+-0x8] ;  /* 0xfffff804040a7981 */ /* 0x000ee8000c1e1900 */
[----:B------:R-:W3:Y:S01]  /*02c0*/  LDG.E R13, desc[UR4][R2.64+-0x8] ;  /* 0xfffff804020d7981 */ /* 0x000ee2000c1e1900 */
[----:B--2---:R-:W-:-:S03]  /*02d0*/  FFMA R27, R17, R26, R14 ;  /* 0x0000001a111b7223 */ /* 0x004fc6000000000e */
[----:B------:R-:W2:Y:S04]  /*02e0*/  LDG.E R12, desc[UR4][R4.64+-0x4] ;  /* 0xfffffc04040c7981 */ /* 0x000ea8000c1e1900 */
[----:B------:R-:W2:Y:S04]  /*02f0*/  LDG.E R14, desc[UR4][R4.64] ;  /* 0x00000004040e7981 */ /* 0x000ea8000c1e1900 */
[----:B------:R-:W2:Y:S01]  /*0300*/  LDG.E R17, desc[UR4][R2.64] ;  /* 0x0000000402117981 */ /* 0x000ea2000c1e1900 */
[----:B----4-:R-:W-:-:S03]  /*0310*/  FFMA R21, R18, R21, R27 ;  /* 0x0000001512157223 */ /* 0x010fc6000000001b */
[----:B------:R-:W4:Y:S01]  /*0320*/  LDG.E R18, desc[UR4][R4.64+0x4] ;  /* 0x0000040404127981 */ /* 0x000f22000c1e1900 */
[----:B-----5:R-:W-:-:S03]  /*0330*/  FFMA R25, R24, R25, R21 ;  /* 0x0000001918197223 */ /* 0x020fc60000000015 */
        /* <DEDUP_REMOVED lines=13> */
[----:B------:R-:W2:Y:S01]  /*0410*/  LDG.E R15, desc[UR4][R2.64+0x14] ;  /* 0x00001404020f7981 */ /* 0x000ea2000c1e1900 */
[----:B------:R-:W-:-:S03]  /*0420*/  FFMA R27, R14, R17, R25 ;  /* 0x000000110e1b7223 */ /* 0x000fc60000000019 */
[----:B------:R-:W2:Y:S04]  /*0430*/  LDG.E R17, desc[UR4][R4.64+0x18] ;  /* 0x0000180404117981 */ /* 0x000ea8000c1e1900 */
[----:B------:R-:W2:Y:S04]  /*0440*/  LDG.E R14, desc[UR4][R2.64+0x18] ;  /* 0x00001804020e7981 */ /* 0x000ea8000c1e1900 */
[----:B------:R0:W2:Y:S01]  /*0450*/  LDG.E R25, desc[UR4][R2.64+0x1c] ;  /* 0x00001c0402197981 */ /* 0x0000a2000c1e1900 */
[----:B----4-:R-:W-:Y:S01]  /*0460*/  FFMA R21, R18, R21, R27 ;  /* 0x0000001512157223 */ /* 0x010fe2000000001b */
[----:B------:R-:W-:-:S03]  /*0470*/  IADD3 R11, PT, PT, R11, 0x10, RZ ;  /* 0x000000100b0b7810 */ /* 0x000fc60007ffe0ff */
[----:B-----5:R-:W-:Y:S01]  /*0480*/  FFMA R21, R20, R23, R21 ;  /* 0x0000001714157223 */ /* 0x020fe20000000015 */
[----:B------:R-:W-:-:S03]  /*0490*/  ISETP.NE.AND P1, PT, R11, RZ, PT ;  /* 0x000000ff0b00720c */ /* 0x000fc60003f25270 */
[----:B------:R-:W-:Y:S01]  /*04a0*/  FFMA R19, R16, R19, R21 ;  /* 0x0000001310137223 */ /* 0x000fe20000000015 */
[----:B0-----:R-:W-:-:S05]  /*04b0*/  IADD3 R2, P3, PT, R2, 0x40, RZ ;  /* 0x0000004002027810 */ /* 0x001fca0007f7e0ff */
[----:B------:R-:W-:Y:S02]  /*04c0*/  IMAD.X R3, RZ, RZ, R3, P3 ;  /* 0x000000ffff037224 */ /* 0x000fe400018e0603 */
[----:B---3--:R-:W-:-:S04]  /*04d0*/  FFMA R13, R10, R13, R19 ;  /* 0x0000000d0a0d7223 */ /* 0x008fc80000000013 */
[----:B--2---:R-:W-:Y:S01]  /*04e0*/  FFMA R12, R12, R15, R13 ;  /* 0x0000000f0c0c7223 */ /* 0x004fe2000000000d */
[----:B------:R-:W-:-:S03]  /*04f0*/  IADD3 R13, P2, PT, R4, 0x40, RZ ;  /* 0x00000040040d7810 */ /* 0x000fc60007f5e0ff */
[----:B------:R-:W-:Y:S01]  /*0500*/  FFMA R17, R17, R14, R12 ;  /* 0x0000000e11117223 */ /* 0x000fe2000000000c */
[----:B------:R-:W-:-:S03]  /*0510*/  IADD3.X R12, PT, PT, RZ, R5, RZ, P2, !PT ;  /* 0x00000005ff0c7210 */ /* 0x000fc600017fe4ff */
[----:B------:R-:W-:Y:S01]  /*0520*/  FFMA R10, R24, R25, R17 ;  /* 0x00000019180a7223 */ /* 0x000fe20000000011 */
[----:B------:R-:W-:Y:S06]  /*0530*/  @P1 BRA `(.L_x_30) ;  /* 0xfffffffc001c1947 */ /* 0x000fec000383ffff */
.L_x_29:
[----:B------:R-:W-:Y:S05]  /*0540*/  @!P0 BRA `(.L_x_28) ;  /* 0x0000000400a08947 */ /* 0x000fea0003800000 */
[----:B------:R-:W-:Y:S02]  /*0550*/  ISETP.GE.U32.AND P1, PT, R22, 0x8, PT ;  /* 0x000000081600780c */ /* 0x000fe40003f26070 */
[----:B------:R-:W-:-:S04]  /*0560*/  LOP3.LUT R18, R0, 0x7, RZ, 0xc0, !PT ;  /* 0x0000000700127812 */ /* 0x000fc800078ec0ff */
[----:B------:R-:W-:-:S07]  /*0570*/  ISETP.NE.AND P0, PT, R18, RZ, PT ;  /* 0x000000ff1200720c */ /* 0x000fce0003f05270 */
[----:B------:R-:W-:Y:S06]  /*0580*/  @!P1 BRA `(.L_x_31) ;  /* 0x0000000000a49947 */ /* 0x000fec0003800000 */
[----:B------:R-:W0:Y:S01]  /*0590*/  LDC.64 R12, c[0x0][0x388] ;  /* 0x0000e200ff0c7b82 */ /* 0x000e220000000a00 */
[-C--:B------:R-:W-:Y:S02]  /*05a0*/  IADD3 R19, P1, PT, R6, R9.reuse, RZ ;  /* 0x0000000906137210 */ /* 0x080fe40007f3e0ff */
[CC--:B------:R-:W-:Y:S02]  /*05b0*/  IADD3 R23, PT, PT, R8.reuse, R9.reuse, RZ ;  /* 0x0000000908177210 */ /* 0x0c0fe40007ffe0ff */
[-C--:B------:R-:W-:Y:S01]  /*05c0*/  IADD3 R16, P2, PT, R8, R9.reuse, RZ ;  /* 0x0000000908107210 */ /* 0x080fe20007f5e0ff */
[----:B------:R-:W-:Y:S01]  /*05d0*/  IMAD.X R20, RZ, RZ, RZ, P1 ;  /* 0x000000ffff147224 */ /* 0x000fe200008e06ff */
[----:B------:R-:W-:Y:S01]  /*05e0*/  IADD3 R11, PT, PT, R6, R9, RZ ;  /* 0x00000009060b7210 */ /* 0x000fe20007ffe0ff */
[----:B------:R-:W1:Y:S01]  /*05f0*/  LDC.64 R4, c[0x0][0x380] ;  /* 0x0000e000ff047b82 */ /* 0x000e620000000a00 */
[----:B------:R-:W-:-:S07]  /*0600*/  IADD3.X R17, PT, PT, RZ, RZ, RZ, P2, !PT ;  /* 0x000000ffff117210 */ /* 0x000fce00017fe4ff */
[----:B------:R-:W2:Y:S08]  /*0610*/  LDC.64 R2, c[0x0][0x388] ;  /* 0x0000e200ff027b82 */ /* 0x000eb00000000a00 */
[----:B------:R-:W3:Y:S01]  /*0620*/  LDC.64 R14, c[0x0][0x380] ;  /* 0x0000e000ff0e7b82 */ /* 0x000ee20000000a00 */
[----:B0-----:R-:W-:-:S06]  /*0630*/  IMAD.WIDE.U32 R22, R23, 0x4, R12 ;  /* 0x0000000417167825 */ /* 0x001fcc00078e000c */
[----:B------:R-:W4:Y:S01]  /*0640*/  LDG.E R23, desc[UR4][R22.64] ;  /* 0x0000000416177981 */ /* 0x000f22000c1e1900 */
[----:B-1----:R-:W-:-:S04]  /*0650*/  LEA R4, P1, R19, R4, 0x2 ;  /* 0x0000000413047211 */ /* 0x002fc800078210ff */
[----:B------:R-:W-:Y:S02]  /*0660*/  LEA.HI.X R5, R19, R5, R20, 0x2, P1 ;  /* 0x0000000513057211 */ /* 0x000fe400008f1414 */
[----:B--2---:R-:W-:-:S03]  /*0670*/  LEA R2, P2, R16, R2, 0x2 ;  /* 0x0000000210027211 */ /* 0x004fc600078410ff */
[----:B------:R-:W2:Y:S01]  /*0680*/  LDG.E R24, desc[UR4][R4.64+0x4] ;  /* 0x0000040404187981 */ /* 0x000ea2000c1e1900 */
[----:B------:R-:W-:-:S03]  /*0690*/  LEA.HI.X R3, R16, R3, R17, 0x2, P2 ;  /* 0x0000000310037211 */ /* 0x000fc600010f1411 */
[----:B------:R-:W5:Y:S01]  /*06a0*/  LDG.E R26, desc[UR4][R4.64+0x8] ;  /* 0x00000804041a7981 */ /* 0x000f62000c1e1900 */
[----:B---3--:R-:W-:-:S03]  /*06b0*/  IMAD.WIDE.U32 R14, R11, 0x4, R14 ;  /* 0x000000040b0e7825 */ /* 0x008fc600078e000e */
[----:B------:R-:W2:Y:S04]  /*06c0*/  LDG.E R25, desc[UR4][R2.64+0x4] ;  /* 0x0000040402197981 */ /* 0x000ea8000c1e1900 */
[----:B------:R-:W4:Y:S04]  /*06d0*/  LDG.E R21, desc[UR4][R14.64] ;  /* 0x000000040e157981 */ /* 0x000f28000c1e1900 */
[----:B------:R-:W5:Y:S04]  /*06e0*/  LDG.E R27, desc[UR4][R2.64+0x8] ;  /* 0x00000804021b7981 */ /* 0x000f68000c1e1900 */
[----:B------:R-:W3:Y:S04]  /*06f0*/  LDG.E R19, desc[UR4][R4.64+0xc] ;  /* 0x00000c0404137981 */ /* 0x000ee8000c1e1900 */
        /* <DEDUP_REMOVED lines=8> */
[----:B------:R-:W3:Y:S01]  /*0780*/  LDG.E R22, desc[UR4][R2.64+0x1c] ;  /* 0x00001c0402167981 */ /* 0x000ee2000c1e1900 */
[----:B------:R-:W-:Y:S01]  /*0790*/  IADD3 R9, PT, PT, R9, 0x8, RZ ;  /* 0x0000000809097810 */ /* 0x000fe20007ffe0ff */
[----:B----4-:R-:W-:-:S04]  /*07a0*/  FFMA R21, R21, R23, R10 ;  /* 0x0000001715157223 */ /* 0x010fc8000000000a */
[----:B--2---:R-:W-:-:S04]  /*07b0*/  FFMA R21, R24, R25, R21 ;  /* 0x0000001918157223 */ /* 0x004fc80000000015 */
[----:B-----5:R-:W-:-:S04]  /*07c0*/  FFMA R26, R26, R27, R21 ;  /* 0x0000001b1a1a7223 */ /* 0x020fc80000000015 */
[----:B---3--:R-:W-:-:S04]  /*07d0*/  FFMA R19, R19, R20, R26 ;  /* 0x0000001413137223 */ /* 0x008fc8000000001a */
[----:B------:R-:W-:-:S04]  /*07e0*/  FFMA R16, R16, R17, R19 ;  /* 0x0000001110107223 */ /* 0x000fc80000000013 */
[----:B------:R-:W-:-:S04]  /*07f0*/  FFMA R14, R13, R14, R16 ;  /* 0x0000000e0d0e7223 */ /* 0x000fc80000000010 */
[----:B------:R-:W-:-:S04]  /*0800*/  FFMA R12, R11, R12, R14 ;  /* 0x0000000c0b0c7223 */ /* 0x000fc8000000000e */
[----:B------:R-:W-:-:S07]  /*0810*/  FFMA R10, R15, R22, R12 ;  /* 0x000000160f0a7223 */ /* 0x000fce000000000c */
.L_x_31:
[----:B------:R-:W-:Y:S05]  /*0820*/  @!P0 BRA `(.L_x_28) ;  /* 0x0000000000e88947 */ /* 0x000fea0003800000 */
[----:B------:R-:W-:Y:S02]  /*0830*/  ISETP.GE.U32.AND P1, PT, R18, 0x4, PT ;  /* 0x000000041200780c */ /* 0x000fe40003f26070 */
[----:B------:R-:W-:-:S04]  /*0840*/  LOP3.LUT R11, R0, 0x3, RZ, 0xc0, !PT ;  /* 0x00000003000b7812 */ /* 0x000fc800078ec0ff */
[----:B------:R-:W-:-:S07]  /*0850*/  ISETP.NE.AND P0, PT, R11, RZ, PT ;  /* 0x000000ff0b00720c */ /* 0x000fce0003f05270 */
[----:B------:R-:W-:Y:S06]  /*0860*/  @!P1 BRA `(.L_x_32) ;  /* 0x0000000000749947 */ /* 0x000fec0003800000 */
[----:B------:R-:W0:Y:S01]  /*0870*/  LDC.64 R14, c[0x0][0x380] ;  /* 0x0000e000ff0e7b82 */ /* 0x000e220000000a00 */
[-C--:B------:R-:W-:Y:S01]  /*0880*/  IADD3 R20, P2, PT, R8, R9.reuse, RZ ;  /* 0x0000000908147210 */ /* 0x080fe20007f5e0ff */
[----:B------:R-:W-:Y:S01]  /*0890*/  IMAD.IADD R17, R6, 0x1, R9 ;  /* 0x0000000106117824 */ /* 0x000fe200078e0209 */
[-C--:B------:R-:W-:Y:S02]  /*08a0*/  IADD3 R19, PT, PT, R8, R9.reuse, RZ ;  /* 0x0000000908137210 */ /* 0x080fe40007ffe0ff */
[----:B------:R-:W-:Y:S01]  /*08b0*/  IADD3 R16, P1, PT, R6, R9, RZ ;  /* 0x0000000906107210 */ /* 0x000fe20007f3e0ff */
[----:B------:R-:W-:Y:S02]  /*08c0*/  IMAD.X R21, RZ, RZ, RZ, P2 ;  /* 0x000000ffff157224 */ /* 0x000fe400010e06ff */
[----:B------:R-:W1:Y:S01]  /*08d0*/  LDC.64 R12, c[0x0][0x388] ;  /* 0x0000e200ff0c7b82 */ /* 0x000e620000000a00 */
[----:B------:R-:W-:-:S07]  /*08e0*/  IADD3.X R18, PT, PT, RZ, RZ, RZ, P1, !PT ;  /* 0x000000ffff127210 */ /* 0x000fce0000ffe4ff */
[----:B------:R-:W2:Y:S08]  /*08f0*/  LDC.64 R4, c[0x0][0x380] ;  /* 0x0000e000ff047b82 */ /* 0x000eb00000000a00 */
[----:B------:R-:W3:Y:S01]  /*0900*/  LDC.64 R2, c[0x0][0x388] ;  /* 0x0000e200ff027b82 */ /* 0x000ee20000000a00 */
[----:B0-----:R-:W-:-:S06]  /*0910*/  IMAD.WIDE.U32 R14, R17, 0x4, R14 ;  /* 0x00000004110e7825 */ /* 0x001fcc00078e000e */
[----:B------:R-:W4:Y:S01]  /*0920*/  LDG.E R15, desc[UR4][R14.64] ;  /* 0x000000040e0f7981 */ /* 0x000f22000c1e1900 */
[----:B-1----:R-:W-:-:S06]  /*0930*/  IMAD.WIDE.U32 R12, R19, 0x4, R12 ;  /* 0x00000004130c7825 */ /* 0x002fcc00078e000c */
[----:B------:R-:W4:Y:S01]  /*0940*/  LDG.E R12, desc[UR4][R12.64] ;  /* 0x000000040c0c7981 */ /* 0x000f22000c1e1900 */
[----:B--2---:R-:W-:-:S04]  /*0950*/  LEA R4, P1, R16, R4, 0x2 ;  /* 0x0000000410047211 */ /* 0x004fc800078210ff */
[----:B------:R-:W-:Y:S02]  /*0960*/  LEA.HI.X R5, R16, R5, R18, 0x2, P1 ;  /* 0x0000000510057211 */ /* 0x000fe400008f1412 */
[----:B---3--:R-:W-:-:S03]  /*0970*/  LEA R2, P2, R20, R2, 0x2 ;  /* 0x0000000214027211 */ /* 0x008fc600078410ff */
[----:B------:R-:W2:Y:S01]  /*0980*/  LDG.E R17, desc[UR4][R4.64+0x4] ;  /* 0x0000040404117981 */ /* 0x000ea2000c1e1900 */
[----:B------:R-:W-:-:S03]  /*0990*/  LEA.HI.X R3, R20, R3, R21, 0x2, P2 ;  /* 0x0000000314037211 */ /* 0x000fc600010f1415 */
[----:B------:R-:W3:Y:S04]  /*09a0*/  LDG.E R19, desc[UR4][R4.64+0x8] ;  /* 0x0000080404137981 */ /* 0x000ee8000c1e1900 */
[----:B------:R-:W2:Y:S04]  /*09b0*/  LDG.E R16, desc[UR4][R2.64+0x4] ;  /* 0x0000040402107981 */ /* 0x000ea8000c1e1900 */
[----:B------:R-:W3:Y:S04]  /*09c0*/  LDG.E R18, desc[UR4][R2.64+0x8] ;  /* 0x0000080402127981 */ /* 0x000ee8000c1e1900 */
[----:B------:R-:W5:Y:S04]  /*09d0*/  LDG.E R21, desc[UR4][R4.64+0xc] ;  /* 0x00000c0404157981 */ /* 0x000f68000c1e1900 */
[----:B------:R-:W5:Y:S01]  /*09e0*/  LDG.E R20, desc[UR4][R2.64+0xc] ;  /* 0x00000c0402147981 */ /* 0x000f62000c1e1900 */
[----:B------:R-:W-:Y:S01]  /*09f0*/  IADD3 R9, PT, PT, R9, 0x4, RZ ;  /* 0x0000000409097810 */ /* 0x000fe20007ffe0ff */
[----:B----4-:R-:W-:-:S04]  /*0a00*/  FFMA R10, R15, R12, R10 ;  /* 0x0000000c0f0a7223 */ /* 0x010fc8000000000a */
[----:B--2---:R-:W-:-:S04]  /*0a10*/  FFMA R10, R17, R16, R10 ;  /* 0x00000010110a7223 */ /* 0x004fc8000000000a */
[----:B---3--:R-:W-:-:S04]  /*0a20*/  FFMA R10, R19, R18, R10 ;  /* 0x00000012130a7223 */ /* 0x008fc8000000000a */
[----:B-----5:R-:W-:-:S07]  /*0a30*/  FFMA R10, R21, R20, R10 ;  /* 0x00000014150a7223 */ /* 0x020fce000000000a */
.L_x_32:
[----:B------:R-:W-:Y:S05]  /*0a40*/  @!P0 BRA `(.L_x_28) ;  /* 0x0000000000608947 */ /* 0x000fea0003800000 */
[----:B------:R-:W0:Y:S01]  /*0a50*/  LDC.64 R2, c[0x0][0x388] ;  /* 0x0000e200ff027b82 */ /* 0x000e220000000a00 */
[----:B------:R-:W-:Y:S01]  /*0a60*/  IADD3 R13, PT, PT, R8, R9, RZ ;  /* 0x00000009080d7210 */ /* 0x000fe20007ffe0ff */
[----:B------:R-:W-:Y:S01]  /*0a70*/  IMAD.IADD R9, R6, 0x1, R9 ;  /* 0x0000000106097824 */ /* 0x000fe200078e0209 */
[----:B------:R-:W-:-:S05]  /*0a80*/  IADD3 R11, PT, PT, -R11, RZ, RZ ;  /* 0x000000ff0b0b7210 */ /* 0x000fca0007ffe1ff */
[----:B------:R-:W1:Y:S01]  /*0a90*/  LDC.64 R4, c[0x0][0x380] ;  /* 0x0000e000ff047b82 */ /* 0x000e620000000a00 */
[----:B0-----:R-:W-:-:S03]  /*0aa0*/  IMAD.WIDE.U32 R2, R13, 0x4, R2 ;  /* 0x000000040d027825 */ /* 0x001fc600078e0002 */
[----:B------:R-:W-:Y:S02]  /*0ab0*/  MOV R6, R2 ;  /* 0x0000000200067202 */ /* 0x000fe40000000f00 */
[----:B------:R-:W-:Y:S01]  /*0ac0*/  MOV R13, R3 ;  /* 0x00000003000d7202 */ /* 0x000fe20000000f00 */
[----:B-1----:R-:W-:-:S04]  /*0ad0*/  IMAD.WIDE.U32 R4, R9, 0x4, R4 ;  /* 0x0000000409047825 */ /* 0x002fc800078e0004 */
[----:B------:R-:W-:Y:S01]  /*0ae0*/  IMAD.MOV.U32 R2, RZ, RZ, R4 ;  /* 0x000000ffff027224 */ /* 0x000fe200078e0004 */
[----:B------:R-:W-:-:S07]  /*0af0*/  MOV R9, R5 ;  /* 0x0000000500097202 */ /* 0x000fce0000000f00 */
.L_x_33:
[----:B------:R-:W-:Y:S01]  /*0b00*/  IMAD.MOV.U32 R3, RZ, RZ, R9 ;  /* 0x000000ffff037224 */ /* 0x000fe200078e0009 */
[----:B------:R-:W-:Y:S02]  /*0b10*/  MOV R4, R6 ;  /* 0x0000000600047202 */ /* 0x000fe40000000f00 */
[----:B------:R-:W-:-:S03]  /*0b20*/  MOV R5, R13 ;  /* 0x0000000d00057202 */ /* 0x000fc60000000f00 */
[----:B------:R0:W2:Y:S04]  /*0b30*/  LDG.E R3, desc[UR4][R2.64] ;  /* 0x0000000402037981 */ /* 0x0000a8000c1e1900 */
[----:B------:R-:W2:Y:S01]  /*0b40*/  LDG.E R4, desc[UR4][R4.64] ;  /* 0x0000000404047981 */ /* 0x000ea2000c1e1900 */
[----:B------:R-:W-:Y:S01]  /*0b50*/  VIADD R11, R11, 0x1 ;  /* 0x000000010b0b7836 */ /* 0x000fe20000000000 */
[----:B------:R-:W-:-:S04]  /*0b60*/  IADD3 R6, P1, PT, R6, 0x4, RZ ;  /* 0x0000000406067810 */ /* 0x000fc80007f3e0ff */
[----:B------:R-:W-:Y:S02]  /*0b70*/  ISETP.NE.AND P0, PT, R11, RZ, PT ;  /* 0x000000ff0b00720c */ /* 0x000fe40003f05270 */
[----:B0-----:R-:W-:Y:S02]  /*0b80*/  IADD3 R2, P2, PT, R2, 0x4, RZ ;  /* 0x0000000402027810 */ /* 0x001fe40007f5e0ff */
[----:B------:R-:W-:Y:S02]  /*0b90*/  IADD3.X R13, PT, PT, RZ, R13, RZ, P1, !PT ;  /* 0x0000000dff0d7210 */ /* 0x000fe40000ffe4ff */
[----:B------:R-:W-:Y:S01]  /*0ba0*/  IADD3.X R9, PT, PT, RZ, R9, RZ, P2, !PT ;  /* 0x00000009ff097210 */ /* 0x000fe200017fe4ff */
[----:B--2---:R-:W-:-:S06]  /*0bb0*/  FFMA R10, R3, R4, R10 ;  /* 0x00000004030a7223 */ /* 0x004fcc000000000a */
[----:B------:R-:W-:Y:S05]  /*0bc0*/  @P0 BRA `(.L_x_33) ;  /* 0xfffffffc00cc0947 */ /* 0x000fea000383ffff */
.L_x_28:
[----:B------:R-:W0:Y:S01]  /*0bd0*/  LDC.64 R2, c[0x0][0x390] ;  /* 0x0000e400ff027b82 */ /* 0x000e220000000a00 */
[----:B------:R-:W-:-:S04]  /*0be0*/  IMAD R7, R0, UR6, R7 ;  /* 0x0000000600077c24 */ /* 0x000fc8000f8e0207 */
[----:B0-----:R-:W-:-:S05]  /*0bf0*/  IMAD.WIDE R2, R7, 0x4, R2 ;  /* 0x0000000407027825 */ /* 0x001fca00078e0202 */
[----:B------:R-:W-:Y:S01]  /*0c00*/  STG.E desc[UR4][R2.64], R10 ;  /* 0x0000000a02007986 */ /* 0x000fe2000c101904 */
[----:B------:R-:W-:Y:S05]  /*0c10*/  EXIT ;  /* 0x000000000000794d */ /* 0x000fea0003800000 */
.L_x_34:
        /* <DEDUP_REMOVED lines=14> */
.L_x_39:


//--------------------- .nv.shared.reserved.0     --------------------------
	.section	.nv.shared.reserved.0,"aw",@nobits
	.weak		__nv_reservedSMEM_offset_0_alias
	.size		__nv_reservedSMEM_offset_0_alias, 0, 64
	.other		__nv_reservedSMEM_offset_0_alias,@"STO_CUDA_RESERVED_SHARED STV_DEFAULT"
__nv_reservedSMEM_offset_0_alias:
	.zero		0
	.zero		64


//--------------------- .nv.constant0._Z45multiplyMatrixGPUByBlocksThreads2DNonMultiplePfS_S_i --------------------------
	.section	.nv.constant0._Z45multiplyMatrixGPUByBlocksThreads2DNonMultiplePfS_S_i,"a",@progbits
	.sectionflags	@""
	.align	4
.nv.constant0._Z45multiplyMatrixGPUByBlocksThreads2DNonMultiplePfS_S_i:
	.zero		924


//--------------------- .nv.constant0._Z34multiplyMatrixGPUByBlocksThreads2DPfS_S_i --------------------------
	.section	.nv.constant0._Z34multiplyMatrixGPUByBlocksThreads2DPfS_S_i,"a",@progbits
	.sectionflags	@""
	.align	4
.nv.constant0._Z34multiplyMatrixGPUByBlocksThreads2DPfS_S_i:
	.zero		924


//--------------------- .nv.constant0._Z45multiplyMatrixGPUByBlocksThreads1DNonMultiplePfS_S_i --------------------------
	.section	.nv.constant0._Z45multiplyMatrixGPUByBlocksThreads1DNonMultiplePfS_S_i,"a",@progbits
	.sectionflags	@""
	.align	4
.nv.constant0._Z45multiplyMatrixGPUByBlocksThreads1DNonMultiplePfS_S_i:
	.zero		924


//--------------------- .nv.constant0._Z34multiplyMatrixGPUByBlocksThreads1DPfS_S_i --------------------------
	.section	.nv.constant0._Z34multiplyMatrixGPUByBlocksThreads1DPfS_S_i,"a",@progbits
	.sectionflags	@""
	.align	4
.nv.constant0._Z34multiplyMatrixGPUByBlocksThreads1DPfS_S_i:
	.zero		924


//--------------------- .nv.constant0._Z25multiplyMatrixGPUByBlocksPfS_S_i --------------------------
	.section	.nv.constant0._Z25multiplyMatrixGPUByBlocksPfS_S_i,"a",@progbits
	.sectionflags	@""
	.align	4
.nv.constant0._Z25multiplyMatrixGPUByBlocksPfS_S_i:
	.zero		924


//--------------------- SYMBOLS --------------------------

	.type		.nv.reservedSmem.offset0,@object
	.size		.nv.reservedSmem.offset0,0x4
